//
// Generated by NVIDIA NVVM Compiler
//
// Compiler Build ID: CL-36424714
// Cuda compilation tools, release 13.0, V13.0.88
// Based on NVVM 20.0.0
//

.version 9.0
.target sm_100
.address_size 64

	// .globl	_ZN11CudaCodeGen7kernel1ENS_6TensorIfLi2EEES1_S1_
// _ZZN11CudaCodeGen7kernel1ENS_6TensorIfLi2EEES1_S1_E2T2 has been demoted
// _ZZN11CudaCodeGen7kernel1ENS_6TensorIfLi2EEES1_S1_E2T3 has been demoted
// _ZZN11CudaCodeGen7kernel1ENS_6TensorIfLi2EEES1_S1_E2T9 has been demoted

.visible .entry _ZN11CudaCodeGen7kernel1ENS_6TensorIfLi2EEES1_S1_(
	.param .align 8 .b8 _ZN11CudaCodeGen7kernel1ENS_6TensorIfLi2EEES1_S1__param_0[40],
	.param .align 8 .b8 _ZN11CudaCodeGen7kernel1ENS_6TensorIfLi2EEES1_S1__param_1[40],
	.param .align 8 .b8 _ZN11CudaCodeGen7kernel1ENS_6TensorIfLi2EEES1_S1__param_2[40]
)
{
	.local .align 16 .b8 	__local_depot0[256];
	.reg .b64 	%SP;
	.reg .b64 	%SPL;
	.reg .pred 	%p<181>;
	.reg .b32 	%r<730>;
	.reg .b32 	%f<1191>;
	.reg .b64 	%rd<331>;
	// demoted variable
	.shared .align 4 .b8 _ZZN11CudaCodeGen7kernel1ENS_6TensorIfLi2EEES1_S1_E2T2[4096];
	// demoted variable
	.shared .align 4 .b8 _ZZN11CudaCodeGen7kernel1ENS_6TensorIfLi2EEES1_S1_E2T3[4096];
	// demoted variable
	.shared .align 4 .b8 _ZZN11CudaCodeGen7kernel1ENS_6TensorIfLi2EEES1_S1_E2T9[8192];
	mov.u64 	%SPL, __local_depot0;
	ld.param.u64 	%rd48, [_ZN11CudaCodeGen7kernel1ENS_6TensorIfLi2EEES1_S1__param_2+24];
	ld.param.u64 	%rd45, [_ZN11CudaCodeGen7kernel1ENS_6TensorIfLi2EEES1_S1__param_2];
	ld.param.u64 	%rd44, [_ZN11CudaCodeGen7kernel1ENS_6TensorIfLi2EEES1_S1__param_1+32];
	ld.param.u64 	%rd43, [_ZN11CudaCodeGen7kernel1ENS_6TensorIfLi2EEES1_S1__param_1+24];
	ld.param.u64 	%rd40, [_ZN11CudaCodeGen7kernel1ENS_6TensorIfLi2EEES1_S1__param_1];
	ld.param.u64 	%rd39, [_ZN11CudaCodeGen7kernel1ENS_6TensorIfLi2EEES1_S1__param_0+32];
	ld.param.u64 	%rd38, [_ZN11CudaCodeGen7kernel1ENS_6TensorIfLi2EEES1_S1__param_0+24];
	ld.param.u64 	%rd35, [_ZN11CudaCodeGen7kernel1ENS_6TensorIfLi2EEES1_S1__param_0];
	add.u64 	%rd1, %SPL, 0;
	mov.f32 	%f1127, 0f00000000;
	st.local.v4.f32 	[%rd1], {%f1127, %f1127, %f1127, %f1127};
	st.local.v4.f32 	[%rd1+16], {%f1127, %f1127, %f1127, %f1127};
	st.local.v4.f32 	[%rd1+32], {%f1127, %f1127, %f1127, %f1127};
	st.local.v4.f32 	[%rd1+48], {%f1127, %f1127, %f1127, %f1127};
	st.local.v4.f32 	[%rd1+64], {%f1127, %f1127, %f1127, %f1127};
	st.local.v4.f32 	[%rd1+80], {%f1127, %f1127, %f1127, %f1127};
	st.local.v4.f32 	[%rd1+96], {%f1127, %f1127, %f1127, %f1127};
	st.local.v4.f32 	[%rd1+112], {%f1127, %f1127, %f1127, %f1127};
	st.local.v4.f32 	[%rd1+128], {%f1127, %f1127, %f1127, %f1127};
	st.local.v4.f32 	[%rd1+144], {%f1127, %f1127, %f1127, %f1127};
	st.local.v4.f32 	[%rd1+160], {%f1127, %f1127, %f1127, %f1127};
	st.local.v4.f32 	[%rd1+176], {%f1127, %f1127, %f1127, %f1127};
	st.local.v4.f32 	[%rd1+192], {%f1127, %f1127, %f1127, %f1127};
	st.local.v4.f32 	[%rd1+208], {%f1127, %f1127, %f1127, %f1127};
	st.local.v4.f32 	[%rd1+224], {%f1127, %f1127, %f1127, %f1127};
	st.local.v4.f32 	[%rd1+240], {%f1127, %f1127, %f1127, %f1127};
	mov.u32 	%r18, %ctaid.x;
	shl.b32 	%r19, %r18, 7;
	mov.u32 	%r20, %tid.x;
	mov.u32 	%r21, %ctaid.y;
	shl.b32 	%r22, %r21, 7;
	and.b32  	%r23, %r20, 15;
	or.b32  	%r24, %r23, %r22;
	or.b32  	%r25, %r24, 112;
	shr.u32 	%r26, %r20, 4;
	or.b32  	%r27, %r26, %r19;
	add.s32 	%r29, %r27, 112;
	max.u32 	%r30, %r25, %r29;
	setp.gt.u32 	%p1, %r30, 4095;
	mov.b64 	%rd325, 0;
	shl.b32 	%r32, %r20, 1;
	and.b32  	%r33, %r32, 2016;
	mov.u32 	%r34, _ZZN11CudaCodeGen7kernel1ENS_6TensorIfLi2EEES1_S1_E2T2;
	add.s32 	%r35, %r33, %r34;
	add.s32 	%r1, %r35, 2048;
	shl.b32 	%r36, %r20, 2;
	and.b32  	%r37, %r36, 60;
	mov.u32 	%r38, _ZZN11CudaCodeGen7kernel1ENS_6TensorIfLi2EEES1_S1_E2T3;
	add.s32 	%r39, %r37, %r38;
	add.s32 	%r2, %r39, 256;
	mov.f32 	%f1128, %f1127;
	mov.f32 	%f1129, %f1127;
	mov.f32 	%f1130, %f1127;
	mov.f32 	%f1131, %f1127;
	mov.f32 	%f1132, %f1127;
	mov.f32 	%f1133, %f1127;
	mov.f32 	%f1134, %f1127;
	mov.f32 	%f1135, %f1127;
	mov.f32 	%f1136, %f1127;
	mov.f32 	%f1137, %f1127;
	mov.f32 	%f1138, %f1127;
	mov.f32 	%f1139, %f1127;
	mov.f32 	%f1140, %f1127;
	mov.f32 	%f1141, %f1127;
	mov.f32 	%f1142, %f1127;
	mov.f32 	%f1143, %f1127;
	mov.f32 	%f1144, %f1127;
	mov.f32 	%f1145, %f1127;
	mov.f32 	%f1146, %f1127;
	mov.f32 	%f1147, %f1127;
	mov.f32 	%f1148, %f1127;
	mov.f32 	%f1149, %f1127;
	mov.f32 	%f1150, %f1127;
	mov.f32 	%f1151, %f1127;
	mov.f32 	%f1152, %f1127;
	mov.f32 	%f1153, %f1127;
	mov.f32 	%f1154, %f1127;
	mov.f32 	%f1155, %f1127;
	mov.f32 	%f1156, %f1127;
	mov.f32 	%f1157, %f1127;
	mov.f32 	%f1158, %f1127;
	mov.f32 	%f1159, %f1127;
	mov.f32 	%f1160, %f1127;
	mov.f32 	%f1161, %f1127;
	mov.f32 	%f1162, %f1127;
	mov.f32 	%f1163, %f1127;
	mov.f32 	%f1164, %f1127;
	mov.f32 	%f1165, %f1127;
	mov.f32 	%f1166, %f1127;
	mov.f32 	%f1167, %f1127;
	mov.f32 	%f1168, %f1127;
	mov.f32 	%f1169, %f1127;
	mov.f32 	%f1170, %f1127;
	mov.f32 	%f1171, %f1127;
	mov.f32 	%f1172, %f1127;
	mov.f32 	%f1173, %f1127;
	mov.f32 	%f1174, %f1127;
	mov.f32 	%f1175, %f1127;
	mov.f32 	%f1176, %f1127;
	mov.f32 	%f1177, %f1127;
	mov.f32 	%f1178, %f1127;
	mov.f32 	%f1179, %f1127;
	mov.f32 	%f1180, %f1127;
	mov.f32 	%f1181, %f1127;
	mov.f32 	%f1182, %f1127;
	mov.f32 	%f1183, %f1127;
	mov.f32 	%f1184, %f1127;
	mov.f32 	%f1185, %f1127;
	mov.f32 	%f1186, %f1127;
	mov.f32 	%f1187, %f1127;
	mov.f32 	%f1188, %f1127;
	mov.f32 	%f1189, %f1127;
	mov.f32 	%f1190, %f1127;
$L__BB0_1:
	shl.b64 	%rd53, %rd325, 3;
	and.b32  	%r40, %r20, 7;
	cvt.u64.u32 	%rd54, %r40;
	or.b64  	%rd55, %rd53, %rd54;
	mul.lo.s64 	%rd56, %rd55, %rd39;
	cvt.u64.u32 	%rd57, %r20;
	shr.u64 	%rd58, %rd57, 3;
	mov.u32 	%r41, %ctaid.x;
	shl.b32 	%r42, %r41, 7;
	cvt.u64.u32 	%rd59, %r42;
	or.b64  	%rd60, %rd58, %rd59;
	mad.lo.s64 	%rd61, %rd60, %rd38, %rd56;
	cvta.to.global.u64 	%rd62, %rd35;
	shl.b64 	%rd63, %rd61, 2;
	add.s64 	%rd64, %rd62, %rd63;
	ld.global.f32 	%f657, [%rd64];
	add.s32 	%r43, %r34, %r36;
	st.shared.f32 	[%r43], %f657;
	add.s64 	%rd65, %rd57, 256;
	shr.u64 	%rd66, %rd65, 3;
	add.s64 	%rd67, %rd66, %rd59;
	mad.lo.s64 	%rd68, %rd67, %rd38, %rd56;
	shl.b64 	%rd69, %rd68, 2;
	add.s64 	%rd70, %rd62, %rd69;
	ld.global.f32 	%f658, [%rd70];
	add.s32 	%r44, %r20, 256;
	and.b32  	%r45, %r44, 2040;
	or.b32  	%r46, %r45, %r40;
	shl.b32 	%r47, %r46, 2;
	add.s32 	%r48, %r34, %r47;
	st.shared.f32 	[%r48], %f658;
	add.s64 	%rd71, %rd57, 512;
	shr.u64 	%rd72, %rd71, 3;
	add.s64 	%rd73, %rd72, %rd59;
	mad.lo.s64 	%rd74, %rd73, %rd38, %rd56;
	shl.b64 	%rd75, %rd74, 2;
	add.s64 	%rd76, %rd62, %rd75;
	ld.global.f32 	%f659, [%rd76];
	add.s32 	%r49, %r20, 512;
	and.b32  	%r50, %r49, 2040;
	or.b32  	%r51, %r50, %r40;
	shl.b32 	%r52, %r51, 2;
	add.s32 	%r53, %r34, %r52;
	st.shared.f32 	[%r53], %f659;
	add.s64 	%rd77, %rd57, 768;
	shr.u64 	%rd78, %rd77, 3;
	add.s64 	%rd79, %rd78, %rd59;
	mad.lo.s64 	%rd80, %rd79, %rd38, %rd56;
	shl.b64 	%rd81, %rd80, 2;
	add.s64 	%rd82, %rd62, %rd81;
	ld.global.f32 	%f660, [%rd82];
	add.s32 	%r54, %r20, 768;
	and.b32  	%r55, %r54, 2040;
	or.b32  	%r56, %r55, %r40;
	shl.b32 	%r57, %r56, 2;
	add.s32 	%r58, %r34, %r57;
	st.shared.f32 	[%r58], %f660;
	shr.u64 	%rd83, %rd57, 7;
	or.b64  	%rd84, %rd53, %rd83;
	and.b32  	%r59, %r20, 127;
	mov.u32 	%r60, %ctaid.y;
	shl.b32 	%r61, %r60, 7;
	or.b32  	%r62, %r61, %r59;
	cvt.u64.u32 	%rd85, %r62;
	mul.lo.s64 	%rd86, %rd44, %rd85;
	mad.lo.s64 	%rd87, %rd84, %rd43, %rd86;
	cvta.to.global.u64 	%rd88, %rd40;
	shl.b64 	%rd89, %rd87, 2;
	add.s64 	%rd90, %rd88, %rd89;
	ld.global.f32 	%f661, [%rd90];
	add.s32 	%r63, %r38, %r36;
	st.shared.f32 	[%r63], %f661;
	shr.u64 	%rd91, %rd65, 7;
	add.s64 	%rd92, %rd53, %rd91;
	mad.lo.s64 	%rd93, %rd92, %rd43, %rd86;
	shl.b64 	%rd94, %rd93, 2;
	add.s64 	%rd95, %rd88, %rd94;
	ld.global.f32 	%f662, [%rd95];
	and.b32  	%r64, %r44, 1920;
	or.b32  	%r65, %r64, %r59;
	shl.b32 	%r66, %r65, 2;
	add.s32 	%r67, %r38, %r66;
	st.shared.f32 	[%r67], %f662;
	shr.u64 	%rd96, %rd71, 7;
	add.s64 	%rd97, %rd53, %rd96;
	mad.lo.s64 	%rd98, %rd97, %rd43, %rd86;
	shl.b64 	%rd99, %rd98, 2;
	add.s64 	%rd100, %rd88, %rd99;
	ld.global.f32 	%f663, [%rd100];
	and.b32  	%r68, %r49, 1920;
	or.b32  	%r69, %r68, %r59;
	shl.b32 	%r70, %r69, 2;
	add.s32 	%r71, %r38, %r70;
	st.shared.f32 	[%r71], %f663;
	shr.u64 	%rd101, %rd77, 7;
	add.s64 	%rd102, %rd53, %rd101;
	mad.lo.s64 	%rd103, %rd102, %rd43, %rd86;
	shl.b64 	%rd104, %rd103, 2;
	add.s64 	%rd105, %rd88, %rd104;
	ld.global.f32 	%f664, [%rd105];
	and.b32  	%r72, %r54, 1920;
	or.b32  	%r73, %r72, %r59;
	shl.b32 	%r74, %r73, 2;
	add.s32 	%r75, %r38, %r74;
	st.shared.f32 	[%r75], %f664;
	bar.sync 	0;
	mov.b64 	%rd326, 8;
	mov.u32 	%r728, %r2;
	mov.u32 	%r729, %r1;
$L__BB0_2:
	ld.shared.f32 	%f257, [%r729+-2048];
	ld.shared.f32 	%f258, [%r729+-1536];
	ld.shared.f32 	%f259, [%r729+-1024];
	ld.shared.f32 	%f260, [%r729+-512];
	ld.shared.f32 	%f261, [%r729];
	ld.shared.f32 	%f262, [%r729+512];
	ld.shared.f32 	%f263, [%r729+1024];
	ld.shared.f32 	%f264, [%r729+1536];
	ld.shared.f32 	%f265, [%r728+-256];
	ld.shared.f32 	%f266, [%r728+-192];
	ld.shared.f32 	%f267, [%r728+-128];
	ld.shared.f32 	%f268, [%r728+-64];
	ld.shared.f32 	%f269, [%r728];
	ld.shared.f32 	%f270, [%r728+64];
	ld.shared.f32 	%f271, [%r728+128];
	ld.shared.f32 	%f272, [%r728+192];
	@%p1 bra 	$L__BB0_4;
	fma.rn.f32 	%f1190, %f257, %f265, %f1190;
	fma.rn.f32 	%f1189, %f257, %f266, %f1189;
	fma.rn.f32 	%f1188, %f257, %f267, %f1188;
	fma.rn.f32 	%f1187, %f257, %f268, %f1187;
	fma.rn.f32 	%f1186, %f257, %f269, %f1186;
	fma.rn.f32 	%f1185, %f257, %f270, %f1185;
	fma.rn.f32 	%f1184, %f257, %f271, %f1184;
	fma.rn.f32 	%f1183, %f257, %f272, %f1183;
	fma.rn.f32 	%f1182, %f258, %f265, %f1182;
	fma.rn.f32 	%f1181, %f258, %f266, %f1181;
	fma.rn.f32 	%f1180, %f258, %f267, %f1180;
	fma.rn.f32 	%f1179, %f258, %f268, %f1179;
	fma.rn.f32 	%f1178, %f258, %f269, %f1178;
	fma.rn.f32 	%f1177, %f258, %f270, %f1177;
	fma.rn.f32 	%f1176, %f258, %f271, %f1176;
	fma.rn.f32 	%f1175, %f258, %f272, %f1175;
	fma.rn.f32 	%f1174, %f259, %f265, %f1174;
	fma.rn.f32 	%f1173, %f259, %f266, %f1173;
	fma.rn.f32 	%f1172, %f259, %f267, %f1172;
	fma.rn.f32 	%f1171, %f259, %f268, %f1171;
	fma.rn.f32 	%f1170, %f259, %f269, %f1170;
	fma.rn.f32 	%f1169, %f259, %f270, %f1169;
	fma.rn.f32 	%f1168, %f259, %f271, %f1168;
	fma.rn.f32 	%f1167, %f259, %f272, %f1167;
	fma.rn.f32 	%f1166, %f260, %f265, %f1166;
	fma.rn.f32 	%f1165, %f260, %f266, %f1165;
	fma.rn.f32 	%f1164, %f260, %f267, %f1164;
	fma.rn.f32 	%f1163, %f260, %f268, %f1163;
	fma.rn.f32 	%f1162, %f260, %f269, %f1162;
	fma.rn.f32 	%f1161, %f260, %f270, %f1161;
	fma.rn.f32 	%f1160, %f260, %f271, %f1160;
	fma.rn.f32 	%f1159, %f260, %f272, %f1159;
	fma.rn.f32 	%f1158, %f261, %f265, %f1158;
	fma.rn.f32 	%f1157, %f261, %f266, %f1157;
	fma.rn.f32 	%f1156, %f261, %f267, %f1156;
	fma.rn.f32 	%f1155, %f261, %f268, %f1155;
	fma.rn.f32 	%f1154, %f261, %f269, %f1154;
	fma.rn.f32 	%f1153, %f261, %f270, %f1153;
	fma.rn.f32 	%f1152, %f261, %f271, %f1152;
	fma.rn.f32 	%f1151, %f261, %f272, %f1151;
	fma.rn.f32 	%f1150, %f262, %f265, %f1150;
	fma.rn.f32 	%f1149, %f262, %f266, %f1149;
	fma.rn.f32 	%f1148, %f262, %f267, %f1148;
	fma.rn.f32 	%f1147, %f262, %f268, %f1147;
	fma.rn.f32 	%f1146, %f262, %f269, %f1146;
	fma.rn.f32 	%f1145, %f262, %f270, %f1145;
	fma.rn.f32 	%f1144, %f262, %f271, %f1144;
	fma.rn.f32 	%f1143, %f262, %f272, %f1143;
	fma.rn.f32 	%f1142, %f263, %f265, %f1142;
	fma.rn.f32 	%f1141, %f263, %f266, %f1141;
	fma.rn.f32 	%f1140, %f263, %f267, %f1140;
	fma.rn.f32 	%f1139, %f263, %f268, %f1139;
	fma.rn.f32 	%f1138, %f263, %f269, %f1138;
	fma.rn.f32 	%f1137, %f263, %f270, %f1137;
	fma.rn.f32 	%f1136, %f263, %f271, %f1136;
	fma.rn.f32 	%f1135, %f263, %f272, %f1135;
	fma.rn.f32 	%f1134, %f264, %f265, %f1134;
	fma.rn.f32 	%f1133, %f264, %f266, %f1133;
	fma.rn.f32 	%f1132, %f264, %f267, %f1132;
	fma.rn.f32 	%f1131, %f264, %f268, %f1131;
	fma.rn.f32 	%f1130, %f264, %f269, %f1130;
	fma.rn.f32 	%f1129, %f264, %f270, %f1129;
	fma.rn.f32 	%f1128, %f264, %f271, %f1128;
	fma.rn.f32 	%f1127, %f264, %f272, %f1127;
	bra.uni 	$L__BB0_196;
$L__BB0_4:
	mov.u32 	%r76, %ctaid.x;
	shl.b32 	%r77, %r76, 7;
	cvt.u64.u32 	%rd106, %r77;
	and.b64  	%rd107, %rd106, 4294963200;
	setp.ne.s64 	%p2, %rd107, 0;
	@%p2 bra 	$L__BB0_7;
	mov.u32 	%r78, %ctaid.y;
	shl.b32 	%r79, %r78, 7;
	mov.u32 	%r80, %tid.x;
	and.b32  	%r81, %r80, 15;
	or.b32  	%r82, %r79, %r81;
	setp.gt.u32 	%p3, %r82, 4095;
	@%p3 bra 	$L__BB0_7;
	fma.rn.f32 	%f1190, %f257, %f265, %f1190;
$L__BB0_7:
	mov.u32 	%r83, %ctaid.x;
	shl.b32 	%r84, %r83, 7;
	cvt.u64.u32 	%rd108, %r84;
	and.b64  	%rd109, %rd108, 4294963200;
	setp.ne.s64 	%p4, %rd109, 0;
	@%p4 bra 	$L__BB0_10;
	mov.u32 	%r85, %ctaid.y;
	shl.b32 	%r86, %r85, 7;
	mov.u32 	%r87, %tid.x;
	and.b32  	%r88, %r87, 15;
	or.b32  	%r89, %r86, %r88;
	setp.gt.u32 	%p5, %r89, 4079;
	@%p5 bra 	$L__BB0_10;
	fma.rn.f32 	%f1189, %f257, %f266, %f1189;
$L__BB0_10:
	mov.u32 	%r90, %ctaid.x;
	shl.b32 	%r91, %r90, 7;
	cvt.u64.u32 	%rd110, %r91;
	and.b64  	%rd111, %rd110, 4294963200;
	setp.ne.s64 	%p6, %rd111, 0;
	@%p6 bra 	$L__BB0_13;
	mov.u32 	%r92, %ctaid.y;
	shl.b32 	%r93, %r92, 7;
	mov.u32 	%r94, %tid.x;
	and.b32  	%r95, %r94, 15;
	or.b32  	%r96, %r93, %r95;
	setp.gt.u32 	%p7, %r96, 4063;
	@%p7 bra 	$L__BB0_13;
	fma.rn.f32 	%f1188, %f257, %f267, %f1188;
$L__BB0_13:
	mov.u32 	%r97, %ctaid.x;
	shl.b32 	%r98, %r97, 7;
	cvt.u64.u32 	%rd112, %r98;
	and.b64  	%rd113, %rd112, 4294963200;
	setp.ne.s64 	%p8, %rd113, 0;
	@%p8 bra 	$L__BB0_16;
	mov.u32 	%r99, %ctaid.y;
	shl.b32 	%r100, %r99, 7;
	mov.u32 	%r101, %tid.x;
	and.b32  	%r102, %r101, 15;
	or.b32  	%r103, %r100, %r102;
	setp.gt.u32 	%p9, %r103, 4047;
	@%p9 bra 	$L__BB0_16;
	fma.rn.f32 	%f1187, %f257, %f268, %f1187;
$L__BB0_16:
	mov.u32 	%r104, %ctaid.x;
	shl.b32 	%r105, %r104, 7;
	cvt.u64.u32 	%rd114, %r105;
	and.b64  	%rd115, %rd114, 4294963200;
	setp.ne.s64 	%p10, %rd115, 0;
	@%p10 bra 	$L__BB0_19;
	mov.u32 	%r106, %ctaid.y;
	shl.b32 	%r107, %r106, 7;
	mov.u32 	%r108, %tid.x;
	and.b32  	%r109, %r108, 15;
	or.b32  	%r110, %r107, %r109;
	setp.gt.u32 	%p11, %r110, 4031;
	@%p11 bra 	$L__BB0_19;
	fma.rn.f32 	%f1186, %f257, %f269, %f1186;
$L__BB0_19:
	mov.u32 	%r111, %ctaid.x;
	shl.b32 	%r112, %r111, 7;
	cvt.u64.u32 	%rd116, %r112;
	and.b64  	%rd117, %rd116, 4294963200;
	setp.ne.s64 	%p12, %rd117, 0;
	@%p12 bra 	$L__BB0_22;
	mov.u32 	%r113, %ctaid.y;
	shl.b32 	%r114, %r113, 7;
	mov.u32 	%r115, %tid.x;
	and.b32  	%r116, %r115, 15;
	or.b32  	%r117, %r114, %r116;
	setp.gt.u32 	%p13, %r117, 4015;
	@%p13 bra 	$L__BB0_22;
	fma.rn.f32 	%f1185, %f257, %f270, %f1185;
$L__BB0_22:
	mov.u32 	%r118, %ctaid.x;
	shl.b32 	%r119, %r118, 7;
	cvt.u64.u32 	%rd118, %r119;
	and.b64  	%rd119, %rd118, 4294963200;
	setp.ne.s64 	%p14, %rd119, 0;
	@%p14 bra 	$L__BB0_25;
	mov.u32 	%r120, %ctaid.y;
	shl.b32 	%r121, %r120, 7;
	mov.u32 	%r122, %tid.x;
	and.b32  	%r123, %r122, 15;
	or.b32  	%r124, %r121, %r123;
	setp.gt.u32 	%p15, %r124, 3999;
	@%p15 bra 	$L__BB0_25;
	fma.rn.f32 	%f1184, %f257, %f271, %f1184;
$L__BB0_25:
	mov.u32 	%r125, %ctaid.x;
	shl.b32 	%r126, %r125, 7;
	cvt.u64.u32 	%rd120, %r126;
	and.b64  	%rd121, %rd120, 4294963200;
	setp.ne.s64 	%p16, %rd121, 0;
	@%p16 bra 	$L__BB0_28;
	mov.u32 	%r127, %ctaid.y;
	shl.b32 	%r128, %r127, 7;
	mov.u32 	%r129, %tid.x;
	and.b32  	%r130, %r129, 15;
	or.b32  	%r131, %r128, %r130;
	setp.gt.u32 	%p17, %r131, 3983;
	@%p17 bra 	$L__BB0_28;
	fma.rn.f32 	%f1183, %f257, %f272, %f1183;
$L__BB0_28:
	mov.u32 	%r132, %ctaid.x;
	shl.b32 	%r133, %r132, 7;
	mov.u32 	%r134, %tid.x;
	shr.u32 	%r135, %r134, 4;
	or.b32  	%r136, %r133, %r135;
	cvt.u64.u32 	%rd122, %r136;
	add.s64 	%rd123, %rd122, 16;
	and.b64  	%rd124, %rd123, 4294963200;
	setp.ne.s64 	%p18, %rd124, 0;
	@%p18 bra 	$L__BB0_31;
	mov.u32 	%r137, %ctaid.y;
	shl.b32 	%r138, %r137, 7;
	mov.u32 	%r139, %tid.x;
	and.b32  	%r140, %r139, 15;
	or.b32  	%r141, %r138, %r140;
	setp.gt.u32 	%p19, %r141, 4095;
	@%p19 bra 	$L__BB0_31;
	fma.rn.f32 	%f1182, %f258, %f265, %f1182;
$L__BB0_31:
	mov.u32 	%r142, %ctaid.x;
	shl.b32 	%r143, %r142, 7;
	mov.u32 	%r144, %tid.x;
	shr.u32 	%r145, %r144, 4;
	or.b32  	%r146, %r143, %r145;
	cvt.u64.u32 	%rd125, %r146;
	add.s64 	%rd126, %rd125, 16;
	and.b64  	%rd127, %rd126, 4294963200;
	setp.ne.s64 	%p20, %rd127, 0;
	@%p20 bra 	$L__BB0_34;
	mov.u32 	%r147, %ctaid.y;
	shl.b32 	%r148, %r147, 7;
	mov.u32 	%r149, %tid.x;
	and.b32  	%r150, %r149, 15;
	or.b32  	%r151, %r148, %r150;
	setp.gt.u32 	%p21, %r151, 4079;
	@%p21 bra 	$L__BB0_34;
	fma.rn.f32 	%f1181, %f258, %f266, %f1181;
$L__BB0_34:
	mov.u32 	%r152, %ctaid.x;
	shl.b32 	%r153, %r152, 7;
	mov.u32 	%r154, %tid.x;
	shr.u32 	%r155, %r154, 4;
	or.b32  	%r156, %r153, %r155;
	cvt.u64.u32 	%rd128, %r156;
	add.s64 	%rd129, %rd128, 16;
	and.b64  	%rd130, %rd129, 4294963200;
	setp.ne.s64 	%p22, %rd130, 0;
	@%p22 bra 	$L__BB0_37;
	mov.u32 	%r157, %ctaid.y;
	shl.b32 	%r158, %r157, 7;
	mov.u32 	%r159, %tid.x;
	and.b32  	%r160, %r159, 15;
	or.b32  	%r161, %r158, %r160;
	setp.gt.u32 	%p23, %r161, 4063;
	@%p23 bra 	$L__BB0_37;
	fma.rn.f32 	%f1180, %f258, %f267, %f1180;
$L__BB0_37:
	mov.u32 	%r162, %ctaid.x;
	shl.b32 	%r163, %r162, 7;
	mov.u32 	%r164, %tid.x;
	shr.u32 	%r165, %r164, 4;
	or.b32  	%r166, %r163, %r165;
	cvt.u64.u32 	%rd131, %r166;
	add.s64 	%rd132, %rd131, 16;
	and.b64  	%rd133, %rd132, 4294963200;
	setp.ne.s64 	%p24, %rd133, 0;
	@%p24 bra 	$L__BB0_40;
	mov.u32 	%r167, %ctaid.y;
	shl.b32 	%r168, %r167, 7;
	mov.u32 	%r169, %tid.x;
	and.b32  	%r170, %r169, 15;
	or.b32  	%r171, %r168, %r170;
	setp.gt.u32 	%p25, %r171, 4047;
	@%p25 bra 	$L__BB0_40;
	fma.rn.f32 	%f1179, %f258, %f268, %f1179;
$L__BB0_40:
	mov.u32 	%r172, %ctaid.x;
	shl.b32 	%r173, %r172, 7;
	mov.u32 	%r174, %tid.x;
	shr.u32 	%r175, %r174, 4;
	or.b32  	%r176, %r173, %r175;
	cvt.u64.u32 	%rd134, %r176;
	add.s64 	%rd135, %rd134, 16;
	and.b64  	%rd136, %rd135, 4294963200;
	setp.ne.s64 	%p26, %rd136, 0;
	@%p26 bra 	$L__BB0_43;
	mov.u32 	%r177, %ctaid.y;
	shl.b32 	%r178, %r177, 7;
	mov.u32 	%r179, %tid.x;
	and.b32  	%r180, %r179, 15;
	or.b32  	%r181, %r178, %r180;
	setp.gt.u32 	%p27, %r181, 4031;
	@%p27 bra 	$L__BB0_43;
	fma.rn.f32 	%f1178, %f258, %f269, %f1178;
$L__BB0_43:
	mov.u32 	%r182, %ctaid.x;
	shl.b32 	%r183, %r182, 7;
	mov.u32 	%r184, %tid.x;
	shr.u32 	%r185, %r184, 4;
	or.b32  	%r186, %r183, %r185;
	cvt.u64.u32 	%rd137, %r186;
	add.s64 	%rd138, %rd137, 16;
	and.b64  	%rd139, %rd138, 4294963200;
	setp.ne.s64 	%p28, %rd139, 0;
	@%p28 bra 	$L__BB0_46;
	mov.u32 	%r187, %ctaid.y;
	shl.b32 	%r188, %r187, 7;
	mov.u32 	%r189, %tid.x;
	and.b32  	%r190, %r189, 15;
	or.b32  	%r191, %r188, %r190;
	setp.gt.u32 	%p29, %r191, 4015;
	@%p29 bra 	$L__BB0_46;
	fma.rn.f32 	%f1177, %f258, %f270, %f1177;
$L__BB0_46:
	mov.u32 	%r192, %ctaid.x;
	shl.b32 	%r193, %r192, 7;
	mov.u32 	%r194, %tid.x;
	shr.u32 	%r195, %r194, 4;
	or.b32  	%r196, %r193, %r195;
	cvt.u64.u32 	%rd140, %r196;
	add.s64 	%rd141, %rd140, 16;
	and.b64  	%rd142, %rd141, 4294963200;
	setp.ne.s64 	%p30, %rd142, 0;
	@%p30 bra 	$L__BB0_49;
	mov.u32 	%r197, %ctaid.y;
	shl.b32 	%r198, %r197, 7;
	mov.u32 	%r199, %tid.x;
	and.b32  	%r200, %r199, 15;
	or.b32  	%r201, %r198, %r200;
	setp.gt.u32 	%p31, %r201, 3999;
	@%p31 bra 	$L__BB0_49;
	fma.rn.f32 	%f1176, %f258, %f271, %f1176;
$L__BB0_49:
	mov.u32 	%r202, %ctaid.x;
	shl.b32 	%r203, %r202, 7;
	mov.u32 	%r204, %tid.x;
	shr.u32 	%r205, %r204, 4;
	or.b32  	%r206, %r203, %r205;
	cvt.u64.u32 	%rd143, %r206;
	add.s64 	%rd144, %rd143, 16;
	and.b64  	%rd145, %rd144, 4294963200;
	setp.ne.s64 	%p32, %rd145, 0;
	@%p32 bra 	$L__BB0_52;
	mov.u32 	%r207, %ctaid.y;
	shl.b32 	%r208, %r207, 7;
	mov.u32 	%r209, %tid.x;
	and.b32  	%r210, %r209, 15;
	or.b32  	%r211, %r208, %r210;
	setp.gt.u32 	%p33, %r211, 3983;
	@%p33 bra 	$L__BB0_52;
	fma.rn.f32 	%f1175, %f258, %f272, %f1175;
$L__BB0_52:
	mov.u32 	%r212, %ctaid.x;
	shl.b32 	%r213, %r212, 7;
	mov.u32 	%r214, %tid.x;
	shr.u32 	%r215, %r214, 4;
	or.b32  	%r216, %r213, %r215;
	cvt.u64.u32 	%rd146, %r216;
	add.s64 	%rd147, %rd146, 32;
	and.b64  	%rd148, %rd147, 4294963200;
	setp.ne.s64 	%p34, %rd148, 0;
	@%p34 bra 	$L__BB0_55;
	mov.u32 	%r217, %ctaid.y;
	shl.b32 	%r218, %r217, 7;
	mov.u32 	%r219, %tid.x;
	and.b32  	%r220, %r219, 15;
	or.b32  	%r221, %r218, %r220;
	setp.gt.u32 	%p35, %r221, 4095;
	@%p35 bra 	$L__BB0_55;
	fma.rn.f32 	%f1174, %f259, %f265, %f1174;
$L__BB0_55:
	mov.u32 	%r222, %ctaid.x;
	shl.b32 	%r223, %r222, 7;
	mov.u32 	%r224, %tid.x;
	shr.u32 	%r225, %r224, 4;
	or.b32  	%r226, %r223, %r225;
	cvt.u64.u32 	%rd149, %r226;
	add.s64 	%rd150, %rd149, 32;
	and.b64  	%rd151, %rd150, 4294963200;
	setp.ne.s64 	%p36, %rd151, 0;
	@%p36 bra 	$L__BB0_58;
	mov.u32 	%r227, %ctaid.y;
	shl.b32 	%r228, %r227, 7;
	mov.u32 	%r229, %tid.x;
	and.b32  	%r230, %r229, 15;
	or.b32  	%r231, %r228, %r230;
	setp.gt.u32 	%p37, %r231, 4079;
	@%p37 bra 	$L__BB0_58;
	fma.rn.f32 	%f1173, %f259, %f266, %f1173;
$L__BB0_58:
	mov.u32 	%r232, %ctaid.x;
	shl.b32 	%r233, %r232, 7;
	mov.u32 	%r234, %tid.x;
	shr.u32 	%r235, %r234, 4;
	or.b32  	%r236, %r233, %r235;
	cvt.u64.u32 	%rd152, %r236;
	add.s64 	%rd153, %rd152, 32;
	and.b64  	%rd154, %rd153, 4294963200;
	setp.ne.s64 	%p38, %rd154, 0;
	@%p38 bra 	$L__BB0_61;
	mov.u32 	%r237, %ctaid.y;
	shl.b32 	%r238, %r237, 7;
	mov.u32 	%r239, %tid.x;
	and.b32  	%r240, %r239, 15;
	or.b32  	%r241, %r238, %r240;
	setp.gt.u32 	%p39, %r241, 4063;
	@%p39 bra 	$L__BB0_61;
	fma.rn.f32 	%f1172, %f259, %f267, %f1172;
$L__BB0_61:
	mov.u32 	%r242, %ctaid.x;
	shl.b32 	%r243, %r242, 7;
	mov.u32 	%r244, %tid.x;
	shr.u32 	%r245, %r244, 4;
	or.b32  	%r246, %r243, %r245;
	cvt.u64.u32 	%rd155, %r246;
	add.s64 	%rd156, %rd155, 32;
	and.b64  	%rd157, %rd156, 4294963200;
	setp.ne.s64 	%p40, %rd157, 0;
	@%p40 bra 	$L__BB0_64;
	mov.u32 	%r247, %ctaid.y;
	shl.b32 	%r248, %r247, 7;
	mov.u32 	%r249, %tid.x;
	and.b32  	%r250, %r249, 15;
	or.b32  	%r251, %r248, %r250;
	setp.gt.u32 	%p41, %r251, 4047;
	@%p41 bra 	$L__BB0_64;
	fma.rn.f32 	%f1171, %f259, %f268, %f1171;
$L__BB0_64:
	mov.u32 	%r252, %ctaid.x;
	shl.b32 	%r253, %r252, 7;
	mov.u32 	%r254, %tid.x;
	shr.u32 	%r255, %r254, 4;
	or.b32  	%r256, %r253, %r255;
	cvt.u64.u32 	%rd158, %r256;
	add.s64 	%rd159, %rd158, 32;
	and.b64  	%rd160, %rd159, 4294963200;
	setp.ne.s64 	%p42, %rd160, 0;
	@%p42 bra 	$L__BB0_67;
	mov.u32 	%r257, %ctaid.y;
	shl.b32 	%r258, %r257, 7;
	mov.u32 	%r259, %tid.x;
	and.b32  	%r260, %r259, 15;
	or.b32  	%r261, %r258, %r260;
	setp.gt.u32 	%p43, %r261, 4031;
	@%p43 bra 	$L__BB0_67;
	fma.rn.f32 	%f1170, %f259, %f269, %f1170;
$L__BB0_67:
	mov.u32 	%r262, %ctaid.x;
	shl.b32 	%r263, %r262, 7;
	mov.u32 	%r264, %tid.x;
	shr.u32 	%r265, %r264, 4;
	or.b32  	%r266, %r263, %r265;
	cvt.u64.u32 	%rd161, %r266;
	add.s64 	%rd162, %rd161, 32;
	and.b64  	%rd163, %rd162, 4294963200;
	setp.ne.s64 	%p44, %rd163, 0;
	@%p44 bra 	$L__BB0_70;
	mov.u32 	%r267, %ctaid.y;
	shl.b32 	%r268, %r267, 7;
	mov.u32 	%r269, %tid.x;
	and.b32  	%r270, %r269, 15;
	or.b32  	%r271, %r268, %r270;
	setp.gt.u32 	%p45, %r271, 4015;
	@%p45 bra 	$L__BB0_70;
	fma.rn.f32 	%f1169, %f259, %f270, %f1169;
$L__BB0_70:
	mov.u32 	%r272, %ctaid.x;
	shl.b32 	%r273, %r272, 7;
	mov.u32 	%r274, %tid.x;
	shr.u32 	%r275, %r274, 4;
	or.b32  	%r276, %r273, %r275;
	cvt.u64.u32 	%rd164, %r276;
	add.s64 	%rd165, %rd164, 32;
	and.b64  	%rd166, %rd165, 4294963200;
	setp.ne.s64 	%p46, %rd166, 0;
	@%p46 bra 	$L__BB0_73;
	mov.u32 	%r277, %ctaid.y;
	shl.b32 	%r278, %r277, 7;
	mov.u32 	%r279, %tid.x;
	and.b32  	%r280, %r279, 15;
	or.b32  	%r281, %r278, %r280;
	setp.gt.u32 	%p47, %r281, 3999;
	@%p47 bra 	$L__BB0_73;
	fma.rn.f32 	%f1168, %f259, %f271, %f1168;
$L__BB0_73:
	mov.u32 	%r282, %ctaid.x;
	shl.b32 	%r283, %r282, 7;
	mov.u32 	%r284, %tid.x;
	shr.u32 	%r285, %r284, 4;
	or.b32  	%r286, %r283, %r285;
	cvt.u64.u32 	%rd167, %r286;
	add.s64 	%rd168, %rd167, 32;
	and.b64  	%rd169, %rd168, 4294963200;
	setp.ne.s64 	%p48, %rd169, 0;
	@%p48 bra 	$L__BB0_76;
	mov.u32 	%r287, %ctaid.y;
	shl.b32 	%r288, %r287, 7;
	mov.u32 	%r289, %tid.x;
	and.b32  	%r290, %r289, 15;
	or.b32  	%r291, %r288, %r290;
	setp.gt.u32 	%p49, %r291, 3983;
	@%p49 bra 	$L__BB0_76;
	fma.rn.f32 	%f1167, %f259, %f272, %f1167;
$L__BB0_76:
	mov.u32 	%r292, %ctaid.x;
	shl.b32 	%r293, %r292, 7;
	mov.u32 	%r294, %tid.x;
	shr.u32 	%r295, %r294, 4;
	or.b32  	%r296, %r293, %r295;
	cvt.u64.u32 	%rd170, %r296;
	add.s64 	%rd171, %rd170, 48;
	and.b64  	%rd172, %rd171, 4294963200;
	setp.ne.s64 	%p50, %rd172, 0;
	@%p50 bra 	$L__BB0_79;
	mov.u32 	%r297, %ctaid.y;
	shl.b32 	%r298, %r297, 7;
	mov.u32 	%r299, %tid.x;
	and.b32  	%r300, %r299, 15;
	or.b32  	%r301, %r298, %r300;
	setp.gt.u32 	%p51, %r301, 4095;
	@%p51 bra 	$L__BB0_79;
	fma.rn.f32 	%f1166, %f260, %f265, %f1166;
$L__BB0_79:
	mov.u32 	%r302, %ctaid.x;
	shl.b32 	%r303, %r302, 7;
	mov.u32 	%r304, %tid.x;
	shr.u32 	%r305, %r304, 4;
	or.b32  	%r306, %r303, %r305;
	cvt.u64.u32 	%rd173, %r306;
	add.s64 	%rd174, %rd173, 48;
	and.b64  	%rd175, %rd174, 4294963200;
	setp.ne.s64 	%p52, %rd175, 0;
	@%p52 bra 	$L__BB0_82;
	mov.u32 	%r307, %ctaid.y;
	shl.b32 	%r308, %r307, 7;
	mov.u32 	%r309, %tid.x;
	and.b32  	%r310, %r309, 15;
	or.b32  	%r311, %r308, %r310;
	setp.gt.u32 	%p53, %r311, 4079;
	@%p53 bra 	$L__BB0_82;
	fma.rn.f32 	%f1165, %f260, %f266, %f1165;
$L__BB0_82:
	mov.u32 	%r312, %ctaid.x;
	shl.b32 	%r313, %r312, 7;
	mov.u32 	%r314, %tid.x;
	shr.u32 	%r315, %r314, 4;
	or.b32  	%r316, %r313, %r315;
	cvt.u64.u32 	%rd176, %r316;
	add.s64 	%rd177, %rd176, 48;
	and.b64  	%rd178, %rd177, 4294963200;
	setp.ne.s64 	%p54, %rd178, 0;
	@%p54 bra 	$L__BB0_85;
	mov.u32 	%r317, %ctaid.y;
	shl.b32 	%r318, %r317, 7;
	mov.u32 	%r319, %tid.x;
	and.b32  	%r320, %r319, 15;
	or.b32  	%r321, %r318, %r320;
	setp.gt.u32 	%p55, %r321, 4063;
	@%p55 bra 	$L__BB0_85;
	fma.rn.f32 	%f1164, %f260, %f267, %f1164;
$L__BB0_85:
	mov.u32 	%r322, %ctaid.x;
	shl.b32 	%r323, %r322, 7;
	mov.u32 	%r324, %tid.x;
	shr.u32 	%r325, %r324, 4;
	or.b32  	%r326, %r323, %r325;
	cvt.u64.u32 	%rd179, %r326;
	add.s64 	%rd180, %rd179, 48;
	and.b64  	%rd181, %rd180, 4294963200;
	setp.ne.s64 	%p56, %rd181, 0;
	@%p56 bra 	$L__BB0_88;
	mov.u32 	%r327, %ctaid.y;
	shl.b32 	%r328, %r327, 7;
	mov.u32 	%r329, %tid.x;
	and.b32  	%r330, %r329, 15;
	or.b32  	%r331, %r328, %r330;
	setp.gt.u32 	%p57, %r331, 4047;
	@%p57 bra 	$L__BB0_88;
	fma.rn.f32 	%f1163, %f260, %f268, %f1163;
$L__BB0_88:
	mov.u32 	%r332, %ctaid.x;
	shl.b32 	%r333, %r332, 7;
	mov.u32 	%r334, %tid.x;
	shr.u32 	%r335, %r334, 4;
	or.b32  	%r336, %r333, %r335;
	cvt.u64.u32 	%rd182, %r336;
	add.s64 	%rd183, %rd182, 48;
	and.b64  	%rd184, %rd183, 4294963200;
	setp.ne.s64 	%p58, %rd184, 0;
	@%p58 bra 	$L__BB0_91;
	mov.u32 	%r337, %ctaid.y;
	shl.b32 	%r338, %r337, 7;
	mov.u32 	%r339, %tid.x;
	and.b32  	%r340, %r339, 15;
	or.b32  	%r341, %r338, %r340;
	setp.gt.u32 	%p59, %r341, 4031;
	@%p59 bra 	$L__BB0_91;
	fma.rn.f32 	%f1162, %f260, %f269, %f1162;
$L__BB0_91:
	mov.u32 	%r342, %ctaid.x;
	shl.b32 	%r343, %r342, 7;
	mov.u32 	%r344, %tid.x;
	shr.u32 	%r345, %r344, 4;
	or.b32  	%r346, %r343, %r345;
	cvt.u64.u32 	%rd185, %r346;
	add.s64 	%rd186, %rd185, 48;
	and.b64  	%rd187, %rd186, 4294963200;
	setp.ne.s64 	%p60, %rd187, 0;
	@%p60 bra 	$L__BB0_94;
	mov.u32 	%r347, %ctaid.y;
	shl.b32 	%r348, %r347, 7;
	mov.u32 	%r349, %tid.x;
	and.b32  	%r350, %r349, 15;
	or.b32  	%r351, %r348, %r350;
	setp.gt.u32 	%p61, %r351, 4015;
	@%p61 bra 	$L__BB0_94;
	fma.rn.f32 	%f1161, %f260, %f270, %f1161;
$L__BB0_94:
	mov.u32 	%r352, %ctaid.x;
	shl.b32 	%r353, %r352, 7;
	mov.u32 	%r354, %tid.x;
	shr.u32 	%r355, %r354, 4;
	or.b32  	%r356, %r353, %r355;
	cvt.u64.u32 	%rd188, %r356;
	add.s64 	%rd189, %rd188, 48;
	and.b64  	%rd190, %rd189, 4294963200;
	setp.ne.s64 	%p62, %rd190, 0;
	@%p62 bra 	$L__BB0_97;
	mov.u32 	%r357, %ctaid.y;
	shl.b32 	%r358, %r357, 7;
	mov.u32 	%r359, %tid.x;
	and.b32  	%r360, %r359, 15;
	or.b32  	%r361, %r358, %r360;
	setp.gt.u32 	%p63, %r361, 3999;
	@%p63 bra 	$L__BB0_97;
	fma.rn.f32 	%f1160, %f260, %f271, %f1160;
$L__BB0_97:
	mov.u32 	%r362, %ctaid.x;
	shl.b32 	%r363, %r362, 7;
	mov.u32 	%r364, %tid.x;
	shr.u32 	%r365, %r364, 4;
	or.b32  	%r366, %r363, %r365;
	cvt.u64.u32 	%rd191, %r366;
	add.s64 	%rd192, %rd191, 48;
	and.b64  	%rd193, %rd192, 4294963200;
	setp.ne.s64 	%p64, %rd193, 0;
	@%p64 bra 	$L__BB0_100;
	mov.u32 	%r367, %ctaid.y;
	shl.b32 	%r368, %r367, 7;
	mov.u32 	%r369, %tid.x;
	and.b32  	%r370, %r369, 15;
	or.b32  	%r371, %r368, %r370;
	setp.gt.u32 	%p65, %r371, 3983;
	@%p65 bra 	$L__BB0_100;
	fma.rn.f32 	%f1159, %f260, %f272, %f1159;
$L__BB0_100:
	mov.u32 	%r372, %ctaid.x;
	shl.b32 	%r373, %r372, 7;
	cvt.u64.u32 	%rd194, %r373;
	and.b64  	%rd195, %rd194, 4294963200;
	setp.ne.s64 	%p66, %rd195, 0;
	@%p66 bra 	$L__BB0_103;
	mov.u32 	%r374, %ctaid.y;
	shl.b32 	%r375, %r374, 7;
	mov.u32 	%r376, %tid.x;
	and.b32  	%r377, %r376, 15;
	or.b32  	%r378, %r375, %r377;
	setp.gt.u32 	%p67, %r378, 4095;
	@%p67 bra 	$L__BB0_103;
	fma.rn.f32 	%f1158, %f261, %f265, %f1158;
$L__BB0_103:
	mov.u32 	%r379, %ctaid.x;
	shl.b32 	%r380, %r379, 7;
	cvt.u64.u32 	%rd196, %r380;
	and.b64  	%rd197, %rd196, 4294963200;
	setp.ne.s64 	%p68, %rd197, 0;
	@%p68 bra 	$L__BB0_106;
	mov.u32 	%r381, %ctaid.y;
	shl.b32 	%r382, %r381, 7;
	mov.u32 	%r383, %tid.x;
	and.b32  	%r384, %r383, 15;
	or.b32  	%r385, %r382, %r384;
	setp.gt.u32 	%p69, %r385, 4079;
	@%p69 bra 	$L__BB0_106;
	fma.rn.f32 	%f1157, %f261, %f266, %f1157;
$L__BB0_106:
	mov.u32 	%r386, %ctaid.x;
	shl.b32 	%r387, %r386, 7;
	cvt.u64.u32 	%rd198, %r387;
	and.b64  	%rd199, %rd198, 4294963200;
	setp.ne.s64 	%p70, %rd199, 0;
	@%p70 bra 	$L__BB0_109;
	mov.u32 	%r388, %ctaid.y;
	shl.b32 	%r389, %r388, 7;
	mov.u32 	%r390, %tid.x;
	and.b32  	%r391, %r390, 15;
	or.b32  	%r392, %r389, %r391;
	setp.gt.u32 	%p71, %r392, 4063;
	@%p71 bra 	$L__BB0_109;
	fma.rn.f32 	%f1156, %f261, %f267, %f1156;
$L__BB0_109:
	mov.u32 	%r393, %ctaid.x;
	shl.b32 	%r394, %r393, 7;
	cvt.u64.u32 	%rd200, %r394;
	and.b64  	%rd201, %rd200, 4294963200;
	setp.ne.s64 	%p72, %rd201, 0;
	@%p72 bra 	$L__BB0_112;
	mov.u32 	%r395, %ctaid.y;
	shl.b32 	%r396, %r395, 7;
	mov.u32 	%r397, %tid.x;
	and.b32  	%r398, %r397, 15;
	or.b32  	%r399, %r396, %r398;
	setp.gt.u32 	%p73, %r399, 4047;
	@%p73 bra 	$L__BB0_112;
	fma.rn.f32 	%f1155, %f261, %f268, %f1155;
$L__BB0_112:
	mov.u32 	%r400, %ctaid.x;
	shl.b32 	%r401, %r400, 7;
	cvt.u64.u32 	%rd202, %r401;
	and.b64  	%rd203, %rd202, 4294963200;
	setp.ne.s64 	%p74, %rd203, 0;
	@%p74 bra 	$L__BB0_115;
	mov.u32 	%r402, %ctaid.y;
	shl.b32 	%r403, %r402, 7;
	mov.u32 	%r404, %tid.x;
	and.b32  	%r405, %r404, 15;
	or.b32  	%r406, %r403, %r405;
	setp.gt.u32 	%p75, %r406, 4031;
	@%p75 bra 	$L__BB0_115;
	fma.rn.f32 	%f1154, %f261, %f269, %f1154;
$L__BB0_115:
	mov.u32 	%r407, %ctaid.x;
	shl.b32 	%r408, %r407, 7;
	cvt.u64.u32 	%rd204, %r408;
	and.b64  	%rd205, %rd204, 4294963200;
	setp.ne.s64 	%p76, %rd205, 0;
	@%p76 bra 	$L__BB0_118;
	mov.u32 	%r409, %ctaid.y;
	shl.b32 	%r410, %r409, 7;
	mov.u32 	%r411, %tid.x;
	and.b32  	%r412, %r411, 15;
	or.b32  	%r413, %r410, %r412;
	setp.gt.u32 	%p77, %r413, 4015;
	@%p77 bra 	$L__BB0_118;
	fma.rn.f32 	%f1153, %f261, %f270, %f1153;
$L__BB0_118:
	mov.u32 	%r414, %ctaid.x;
	shl.b32 	%r415, %r414, 7;
	cvt.u64.u32 	%rd206, %r415;
	and.b64  	%rd207, %rd206, 4294963200;
	setp.ne.s64 	%p78, %rd207, 0;
	@%p78 bra 	$L__BB0_121;
	mov.u32 	%r416, %ctaid.y;
	shl.b32 	%r417, %r416, 7;
	mov.u32 	%r418, %tid.x;
	and.b32  	%r419, %r418, 15;
	or.b32  	%r420, %r417, %r419;
	setp.gt.u32 	%p79, %r420, 3999;
	@%p79 bra 	$L__BB0_121;
	fma.rn.f32 	%f1152, %f261, %f271, %f1152;
$L__BB0_121:
	mov.u32 	%r421, %ctaid.x;
	shl.b32 	%r422, %r421, 7;
	cvt.u64.u32 	%rd208, %r422;
	and.b64  	%rd209, %rd208, 4294963200;
	setp.ne.s64 	%p80, %rd209, 0;
	@%p80 bra 	$L__BB0_124;
	mov.u32 	%r423, %ctaid.y;
	shl.b32 	%r424, %r423, 7;
	mov.u32 	%r425, %tid.x;
	and.b32  	%r426, %r425, 15;
	or.b32  	%r427, %r424, %r426;
	setp.gt.u32 	%p81, %r427, 3983;
	@%p81 bra 	$L__BB0_124;
	fma.rn.f32 	%f1151, %f261, %f272, %f1151;
$L__BB0_124:
	mov.u32 	%r428, %ctaid.x;
	shl.b32 	%r429, %r428, 7;
	mov.u32 	%r430, %tid.x;
	shr.u32 	%r431, %r430, 4;
	or.b32  	%r432, %r429, %r431;
	cvt.u64.u32 	%rd210, %r432;
	add.s64 	%rd211, %rd210, 80;
	and.b64  	%rd212, %rd211, 8589930496;
	setp.ne.s64 	%p82, %rd212, 0;
	@%p82 bra 	$L__BB0_127;
	mov.u32 	%r433, %ctaid.y;
	shl.b32 	%r434, %r433, 7;
	mov.u32 	%r435, %tid.x;
	and.b32  	%r436, %r435, 15;
	or.b32  	%r437, %r434, %r436;
	setp.gt.u32 	%p83, %r437, 4095;
	@%p83 bra 	$L__BB0_127;
	fma.rn.f32 	%f1150, %f262, %f265, %f1150;
$L__BB0_127:
	mov.u32 	%r438, %ctaid.x;
	shl.b32 	%r439, %r438, 7;
	mov.u32 	%r440, %tid.x;
	shr.u32 	%r441, %r440, 4;
	or.b32  	%r442, %r439, %r441;
	cvt.u64.u32 	%rd213, %r442;
	add.s64 	%rd214, %rd213, 80;
	and.b64  	%rd215, %rd214, 8589930496;
	setp.ne.s64 	%p84, %rd215, 0;
	@%p84 bra 	$L__BB0_130;
	mov.u32 	%r443, %ctaid.y;
	shl.b32 	%r444, %r443, 7;
	mov.u32 	%r445, %tid.x;
	and.b32  	%r446, %r445, 15;
	or.b32  	%r447, %r444, %r446;
	setp.gt.u32 	%p85, %r447, 4079;
	@%p85 bra 	$L__BB0_130;
	fma.rn.f32 	%f1149, %f262, %f266, %f1149;
$L__BB0_130:
	mov.u32 	%r448, %ctaid.x;
	shl.b32 	%r449, %r448, 7;
	mov.u32 	%r450, %tid.x;
	shr.u32 	%r451, %r450, 4;
	or.b32  	%r452, %r449, %r451;
	cvt.u64.u32 	%rd216, %r452;
	add.s64 	%rd217, %rd216, 80;
	and.b64  	%rd218, %rd217, 8589930496;
	setp.ne.s64 	%p86, %rd218, 0;
	@%p86 bra 	$L__BB0_133;
	mov.u32 	%r453, %ctaid.y;
	shl.b32 	%r454, %r453, 7;
	mov.u32 	%r455, %tid.x;
	and.b32  	%r456, %r455, 15;
	or.b32  	%r457, %r454, %r456;
	setp.gt.u32 	%p87, %r457, 4063;
	@%p87 bra 	$L__BB0_133;
	fma.rn.f32 	%f1148, %f262, %f267, %f1148;
$L__BB0_133:
	mov.u32 	%r458, %ctaid.x;
	shl.b32 	%r459, %r458, 7;
	mov.u32 	%r460, %tid.x;
	shr.u32 	%r461, %r460, 4;
	or.b32  	%r462, %r459, %r461;
	cvt.u64.u32 	%rd219, %r462;
	add.s64 	%rd220, %rd219, 80;
	and.b64  	%rd221, %rd220, 8589930496;
	setp.ne.s64 	%p88, %rd221, 0;
	@%p88 bra 	$L__BB0_136;
	mov.u32 	%r463, %ctaid.y;
	shl.b32 	%r464, %r463, 7;
	mov.u32 	%r465, %tid.x;
	and.b32  	%r466, %r465, 15;
	or.b32  	%r467, %r464, %r466;
	setp.gt.u32 	%p89, %r467, 4047;
	@%p89 bra 	$L__BB0_136;
	fma.rn.f32 	%f1147, %f262, %f268, %f1147;
$L__BB0_136:
	mov.u32 	%r468, %ctaid.x;
	shl.b32 	%r469, %r468, 7;
	mov.u32 	%r470, %tid.x;
	shr.u32 	%r471, %r470, 4;
	or.b32  	%r472, %r469, %r471;
	cvt.u64.u32 	%rd222, %r472;
	add.s64 	%rd223, %rd222, 80;
	and.b64  	%rd224, %rd223, 8589930496;
	setp.ne.s64 	%p90, %rd224, 0;
	@%p90 bra 	$L__BB0_139;
	mov.u32 	%r473, %ctaid.y;
	shl.b32 	%r474, %r473, 7;
	mov.u32 	%r475, %tid.x;
	and.b32  	%r476, %r475, 15;
	or.b32  	%r477, %r474, %r476;
	setp.gt.u32 	%p91, %r477, 4031;
	@%p91 bra 	$L__BB0_139;
	fma.rn.f32 	%f1146, %f262, %f269, %f1146;
$L__BB0_139:
	mov.u32 	%r478, %ctaid.x;
	shl.b32 	%r479, %r478, 7;
	mov.u32 	%r480, %tid.x;
	shr.u32 	%r481, %r480, 4;
	or.b32  	%r482, %r479, %r481;
	cvt.u64.u32 	%rd225, %r482;
	add.s64 	%rd226, %rd225, 80;
	and.b64  	%rd227, %rd226, 8589930496;
	setp.ne.s64 	%p92, %rd227, 0;
	@%p92 bra 	$L__BB0_142;
	mov.u32 	%r483, %ctaid.y;
	shl.b32 	%r484, %r483, 7;
	mov.u32 	%r485, %tid.x;
	and.b32  	%r486, %r485, 15;
	or.b32  	%r487, %r484, %r486;
	setp.gt.u32 	%p93, %r487, 4015;
	@%p93 bra 	$L__BB0_142;
	fma.rn.f32 	%f1145, %f262, %f270, %f1145;
$L__BB0_142:
	mov.u32 	%r488, %ctaid.x;
	shl.b32 	%r489, %r488, 7;
	mov.u32 	%r490, %tid.x;
	shr.u32 	%r491, %r490, 4;
	or.b32  	%r492, %r489, %r491;
	cvt.u64.u32 	%rd228, %r492;
	add.s64 	%rd229, %rd228, 80;
	and.b64  	%rd230, %rd229, 8589930496;
	setp.ne.s64 	%p94, %rd230, 0;
	@%p94 bra 	$L__BB0_145;
	mov.u32 	%r493, %ctaid.y;
	shl.b32 	%r494, %r493, 7;
	mov.u32 	%r495, %tid.x;
	and.b32  	%r496, %r495, 15;
	or.b32  	%r497, %r494, %r496;
	setp.gt.u32 	%p95, %r497, 3999;
	@%p95 bra 	$L__BB0_145;
	fma.rn.f32 	%f1144, %f262, %f271, %f1144;
$L__BB0_145:
	mov.u32 	%r498, %ctaid.x;
	shl.b32 	%r499, %r498, 7;
	mov.u32 	%r500, %tid.x;
	shr.u32 	%r501, %r500, 4;
	or.b32  	%r502, %r499, %r501;
	cvt.u64.u32 	%rd231, %r502;
	add.s64 	%rd232, %rd231, 80;
	and.b64  	%rd233, %rd232, 8589930496;
	setp.ne.s64 	%p96, %rd233, 0;
	@%p96 bra 	$L__BB0_148;
	mov.u32 	%r503, %ctaid.y;
	shl.b32 	%r504, %r503, 7;
	mov.u32 	%r505, %tid.x;
	and.b32  	%r506, %r505, 15;
	or.b32  	%r507, %r504, %r506;
	setp.gt.u32 	%p97, %r507, 3983;
	@%p97 bra 	$L__BB0_148;
	fma.rn.f32 	%f1143, %f262, %f272, %f1143;
$L__BB0_148:
	mov.u32 	%r508, %ctaid.x;
	shl.b32 	%r509, %r508, 7;
	mov.u32 	%r510, %tid.x;
	shr.u32 	%r511, %r510, 4;
	or.b32  	%r512, %r509, %r511;
	cvt.u64.u32 	%rd234, %r512;
	add.s64 	%rd235, %rd234, 96;
	and.b64  	%rd236, %rd235, 8589930496;
	setp.ne.s64 	%p98, %rd236, 0;
	@%p98 bra 	$L__BB0_151;
	mov.u32 	%r513, %ctaid.y;
	shl.b32 	%r514, %r513, 7;
	mov.u32 	%r515, %tid.x;
	and.b32  	%r516, %r515, 15;
	or.b32  	%r517, %r514, %r516;
	setp.gt.u32 	%p99, %r517, 4095;
	@%p99 bra 	$L__BB0_151;
	fma.rn.f32 	%f1142, %f263, %f265, %f1142;
$L__BB0_151:
	mov.u32 	%r518, %ctaid.x;
	shl.b32 	%r519, %r518, 7;
	mov.u32 	%r520, %tid.x;
	shr.u32 	%r521, %r520, 4;
	or.b32  	%r522, %r519, %r521;
	cvt.u64.u32 	%rd237, %r522;
	add.s64 	%rd238, %rd237, 96;
	and.b64  	%rd239, %rd238, 8589930496;
	setp.ne.s64 	%p100, %rd239, 0;
	@%p100 bra 	$L__BB0_154;
	mov.u32 	%r523, %ctaid.y;
	shl.b32 	%r524, %r523, 7;
	mov.u32 	%r525, %tid.x;
	and.b32  	%r526, %r525, 15;
	or.b32  	%r527, %r524, %r526;
	setp.gt.u32 	%p101, %r527, 4079;
	@%p101 bra 	$L__BB0_154;
	fma.rn.f32 	%f1141, %f263, %f266, %f1141;
$L__BB0_154:
	mov.u32 	%r528, %ctaid.x;
	shl.b32 	%r529, %r528, 7;
	mov.u32 	%r530, %tid.x;
	shr.u32 	%r531, %r530, 4;
	or.b32  	%r532, %r529, %r531;
	cvt.u64.u32 	%rd240, %r532;
	add.s64 	%rd241, %rd240, 96;
	and.b64  	%rd242, %rd241, 8589930496;
	setp.ne.s64 	%p102, %rd242, 0;
	@%p102 bra 	$L__BB0_157;
	mov.u32 	%r533, %ctaid.y;
	shl.b32 	%r534, %r533, 7;
	mov.u32 	%r535, %tid.x;
	and.b32  	%r536, %r535, 15;
	or.b32  	%r537, %r534, %r536;
	setp.gt.u32 	%p103, %r537, 4063;
	@%p103 bra 	$L__BB0_157;
	fma.rn.f32 	%f1140, %f263, %f267, %f1140;
$L__BB0_157:
	mov.u32 	%r538, %ctaid.x;
	shl.b32 	%r539, %r538, 7;
	mov.u32 	%r540, %tid.x;
	shr.u32 	%r541, %r540, 4;
	or.b32  	%r542, %r539, %r541;
	cvt.u64.u32 	%rd243, %r542;
	add.s64 	%rd244, %rd243, 96;
	and.b64  	%rd245, %rd244, 8589930496;
	setp.ne.s64 	%p104, %rd245, 0;
	@%p104 bra 	$L__BB0_160;
	mov.u32 	%r543, %ctaid.y;
	shl.b32 	%r544, %r543, 7;
	mov.u32 	%r545, %tid.x;
	and.b32  	%r546, %r545, 15;
	or.b32  	%r547, %r544, %r546;
	setp.gt.u32 	%p105, %r547, 4047;
	@%p105 bra 	$L__BB0_160;
	fma.rn.f32 	%f1139, %f263, %f268, %f1139;
$L__BB0_160:
	mov.u32 	%r548, %ctaid.x;
	shl.b32 	%r549, %r548, 7;
	mov.u32 	%r550, %tid.x;
	shr.u32 	%r551, %r550, 4;
	or.b32  	%r552, %r549, %r551;
	cvt.u64.u32 	%rd246, %r552;
	add.s64 	%rd247, %rd246, 96;
	and.b64  	%rd248, %rd247, 8589930496;
	setp.ne.s64 	%p106, %rd248, 0;
	@%p106 bra 	$L__BB0_163;
	mov.u32 	%r553, %ctaid.y;
	shl.b32 	%r554, %r553, 7;
	mov.u32 	%r555, %tid.x;
	and.b32  	%r556, %r555, 15;
	or.b32  	%r557, %r554, %r556;
	setp.gt.u32 	%p107, %r557, 4031;
	@%p107 bra 	$L__BB0_163;
	fma.rn.f32 	%f1138, %f263, %f269, %f1138;
$L__BB0_163:
	mov.u32 	%r558, %ctaid.x;
	shl.b32 	%r559, %r558, 7;
	mov.u32 	%r560, %tid.x;
	shr.u32 	%r561, %r560, 4;
	or.b32  	%r562, %r559, %r561;
	cvt.u64.u32 	%rd249, %r562;
	add.s64 	%rd250, %rd249, 96;
	and.b64  	%rd251, %rd250, 8589930496;
	setp.ne.s64 	%p108, %rd251, 0;
	@%p108 bra 	$L__BB0_166;
	mov.u32 	%r563, %ctaid.y;
	shl.b32 	%r564, %r563, 7;
	mov.u32 	%r565, %tid.x;
	and.b32  	%r566, %r565, 15;
	or.b32  	%r567, %r564, %r566;
	setp.gt.u32 	%p109, %r567, 4015;
	@%p109 bra 	$L__BB0_166;
	fma.rn.f32 	%f1137, %f263, %f270, %f1137;
$L__BB0_166:
	mov.u32 	%r568, %ctaid.x;
	shl.b32 	%r569, %r568, 7;
	mov.u32 	%r570, %tid.x;
	shr.u32 	%r571, %r570, 4;
	or.b32  	%r572, %r569, %r571;
	cvt.u64.u32 	%rd252, %r572;
	add.s64 	%rd253, %rd252, 96;
	and.b64  	%rd254, %rd253, 8589930496;
	setp.ne.s64 	%p110, %rd254, 0;
	@%p110 bra 	$L__BB0_169;
	mov.u32 	%r573, %ctaid.y;
	shl.b32 	%r574, %r573, 7;
	mov.u32 	%r575, %tid.x;
	and.b32  	%r576, %r575, 15;
	or.b32  	%r577, %r574, %r576;
	setp.gt.u32 	%p111, %r577, 3999;
	@%p111 bra 	$L__BB0_169;
	fma.rn.f32 	%f1136, %f263, %f271, %f1136;
$L__BB0_169:
	mov.u32 	%r578, %ctaid.x;
	shl.b32 	%r579, %r578, 7;
	mov.u32 	%r580, %tid.x;
	shr.u32 	%r581, %r580, 4;
	or.b32  	%r582, %r579, %r581;
	cvt.u64.u32 	%rd255, %r582;
	add.s64 	%rd256, %rd255, 96;
	and.b64  	%rd257, %rd256, 8589930496;
	setp.ne.s64 	%p112, %rd257, 0;
	@%p112 bra 	$L__BB0_172;
	mov.u32 	%r583, %ctaid.y;
	shl.b32 	%r584, %r583, 7;
	mov.u32 	%r585, %tid.x;
	and.b32  	%r586, %r585, 15;
	or.b32  	%r587, %r584, %r586;
	setp.gt.u32 	%p113, %r587, 3983;
	@%p113 bra 	$L__BB0_172;
	fma.rn.f32 	%f1135, %f263, %f272, %f1135;
$L__BB0_172:
	mov.u32 	%r588, %ctaid.x;
	shl.b32 	%r589, %r588, 7;
	mov.u32 	%r590, %tid.x;
	shr.u32 	%r591, %r590, 4;
	or.b32  	%r592, %r589, %r591;
	cvt.u64.u32 	%rd258, %r592;
	add.s64 	%rd259, %rd258, 112;
	and.b64  	%rd260, %rd259, 8589930496;
	setp.ne.s64 	%p114, %rd260, 0;
	@%p114 bra 	$L__BB0_175;
	mov.u32 	%r593, %ctaid.y;
	shl.b32 	%r594, %r593, 7;
	mov.u32 	%r595, %tid.x;
	and.b32  	%r596, %r595, 15;
	or.b32  	%r597, %r594, %r596;
	setp.gt.u32 	%p115, %r597, 4095;
	@%p115 bra 	$L__BB0_175;
	fma.rn.f32 	%f1134, %f264, %f265, %f1134;
$L__BB0_175:
	mov.u32 	%r598, %ctaid.x;
	shl.b32 	%r599, %r598, 7;
	mov.u32 	%r600, %tid.x;
	shr.u32 	%r601, %r600, 4;
	or.b32  	%r602, %r599, %r601;
	cvt.u64.u32 	%rd261, %r602;
	add.s64 	%rd262, %rd261, 112;
	and.b64  	%rd263, %rd262, 8589930496;
	setp.ne.s64 	%p116, %rd263, 0;
	@%p116 bra 	$L__BB0_178;
	mov.u32 	%r603, %ctaid.y;
	shl.b32 	%r604, %r603, 7;
	mov.u32 	%r605, %tid.x;
	and.b32  	%r606, %r605, 15;
	or.b32  	%r607, %r604, %r606;
	setp.gt.u32 	%p117, %r607, 4079;
	@%p117 bra 	$L__BB0_178;
	fma.rn.f32 	%f1133, %f264, %f266, %f1133;
$L__BB0_178:
	mov.u32 	%r608, %ctaid.x;
	shl.b32 	%r609, %r608, 7;
	mov.u32 	%r610, %tid.x;
	shr.u32 	%r611, %r610, 4;
	or.b32  	%r612, %r609, %r611;
	cvt.u64.u32 	%rd264, %r612;
	add.s64 	%rd265, %rd264, 112;
	and.b64  	%rd266, %rd265, 8589930496;
	setp.ne.s64 	%p118, %rd266, 0;
	@%p118 bra 	$L__BB0_181;
	mov.u32 	%r613, %ctaid.y;
	shl.b32 	%r614, %r613, 7;
	mov.u32 	%r615, %tid.x;
	and.b32  	%r616, %r615, 15;
	or.b32  	%r617, %r614, %r616;
	setp.gt.u32 	%p119, %r617, 4063;
	@%p119 bra 	$L__BB0_181;
	fma.rn.f32 	%f1132, %f264, %f267, %f1132;
$L__BB0_181:
	mov.u32 	%r618, %ctaid.x;
	shl.b32 	%r619, %r618, 7;
	mov.u32 	%r620, %tid.x;
	shr.u32 	%r621, %r620, 4;
	or.b32  	%r622, %r619, %r621;
	cvt.u64.u32 	%rd267, %r622;
	add.s64 	%rd268, %rd267, 112;
	and.b64  	%rd269, %rd268, 8589930496;
	setp.ne.s64 	%p120, %rd269, 0;
	@%p120 bra 	$L__BB0_184;
	mov.u32 	%r623, %ctaid.y;
	shl.b32 	%r624, %r623, 7;
	mov.u32 	%r625, %tid.x;
	and.b32  	%r626, %r625, 15;
	or.b32  	%r627, %r624, %r626;
	setp.gt.u32 	%p121, %r627, 4047;
	@%p121 bra 	$L__BB0_184;
	fma.rn.f32 	%f1131, %f264, %f268, %f1131;
$L__BB0_184:
	mov.u32 	%r628, %ctaid.x;
	shl.b32 	%r629, %r628, 7;
	mov.u32 	%r630, %tid.x;
	shr.u32 	%r631, %r630, 4;
	or.b32  	%r632, %r629, %r631;
	cvt.u64.u32 	%rd270, %r632;
	add.s64 	%rd271, %rd270, 112;
	and.b64  	%rd272, %rd271, 8589930496;
	setp.ne.s64 	%p122, %rd272, 0;
	@%p122 bra 	$L__BB0_187;
	mov.u32 	%r633, %ctaid.y;
	shl.b32 	%r634, %r633, 7;
	mov.u32 	%r635, %tid.x;
	and.b32  	%r636, %r635, 15;
	or.b32  	%r637, %r634, %r636;
	setp.gt.u32 	%p123, %r637, 4031;
	@%p123 bra 	$L__BB0_187;
	fma.rn.f32 	%f1130, %f264, %f269, %f1130;
$L__BB0_187:
	mov.u32 	%r638, %ctaid.x;
	shl.b32 	%r639, %r638, 7;
	mov.u32 	%r640, %tid.x;
	shr.u32 	%r641, %r640, 4;
	or.b32  	%r642, %r639, %r641;
	cvt.u64.u32 	%rd273, %r642;
	add.s64 	%rd274, %rd273, 112;
	and.b64  	%rd275, %rd274, 8589930496;
	setp.ne.s64 	%p124, %rd275, 0;
	@%p124 bra 	$L__BB0_190;
	mov.u32 	%r643, %ctaid.y;
	shl.b32 	%r644, %r643, 7;
	mov.u32 	%r645, %tid.x;
	and.b32  	%r646, %r645, 15;
	or.b32  	%r647, %r644, %r646;
	setp.gt.u32 	%p125, %r647, 4015;
	@%p125 bra 	$L__BB0_190;
	fma.rn.f32 	%f1129, %f264, %f270, %f1129;
$L__BB0_190:
	mov.u32 	%r648, %ctaid.x;
	shl.b32 	%r649, %r648, 7;
	mov.u32 	%r650, %tid.x;
	shr.u32 	%r651, %r650, 4;
	or.b32  	%r652, %r649, %r651;
	cvt.u64.u32 	%rd276, %r652;
	add.s64 	%rd277, %rd276, 112;
	and.b64  	%rd278, %rd277, 8589930496;
	setp.ne.s64 	%p126, %rd278, 0;
	@%p126 bra 	$L__BB0_193;
	mov.u32 	%r653, %ctaid.y;
	shl.b32 	%r654, %r653, 7;
	mov.u32 	%r655, %tid.x;
	and.b32  	%r656, %r655, 15;
	or.b32  	%r657, %r654, %r656;
	setp.gt.u32 	%p127, %r657, 3999;
	@%p127 bra 	$L__BB0_193;
	fma.rn.f32 	%f1128, %f264, %f271, %f1128;
$L__BB0_193:
	mov.u32 	%r658, %ctaid.x;
	shl.b32 	%r659, %r658, 7;
	mov.u32 	%r660, %tid.x;
	shr.u32 	%r661, %r660, 4;
	or.b32  	%r662, %r659, %r661;
	cvt.u64.u32 	%rd279, %r662;
	add.s64 	%rd280, %rd279, 112;
	and.b64  	%rd281, %rd280, 8589930496;
	setp.ne.s64 	%p128, %rd281, 0;
	@%p128 bra 	$L__BB0_196;
	mov.u32 	%r663, %ctaid.y;
	shl.b32 	%r664, %r663, 7;
	mov.u32 	%r665, %tid.x;
	and.b32  	%r666, %r665, 15;
	or.b32  	%r667, %r664, %r666;
	setp.gt.u32 	%p129, %r667, 3983;
	mul.f32 	%f526, %f264, %f272;
	@%p129 bra 	$L__BB0_196;
	add.f32 	%f1127, %f526, %f1127;
$L__BB0_196:
	add.s64 	%rd326, %rd326, -1;
	add.s32 	%r729, %r729, 4;
	add.s32 	%r728, %r728, 512;
	setp.ne.s64 	%p130, %rd326, 0;
	@%p130 bra 	$L__BB0_2;
	bar.sync 	0;
	add.s64 	%rd325, %rd325, 1;
	setp.ne.s64 	%p131, %rd325, 512;
	@%p131 bra 	$L__BB0_1;
	add.s64 	%rd327, %rd1, 16;
	mov.u32 	%r668, %tid.x;
	cvt.u64.u32 	%rd283, %r668;
	st.local.v4.f32 	[%rd1], {%f1190, %f1189, %f1188, %f1187};
	st.local.v4.f32 	[%rd1+16], {%f1186, %f1185, %f1184, %f1183};
	st.local.v4.f32 	[%rd1+32], {%f1182, %f1181, %f1180, %f1179};
	st.local.v4.f32 	[%rd1+48], {%f1178, %f1177, %f1176, %f1175};
	st.local.v4.f32 	[%rd1+64], {%f1174, %f1173, %f1172, %f1171};
	st.local.v4.f32 	[%rd1+80], {%f1170, %f1169, %f1168, %f1167};
	st.local.v4.f32 	[%rd1+96], {%f1166, %f1165, %f1164, %f1163};
	st.local.v4.f32 	[%rd1+112], {%f1162, %f1161, %f1160, %f1159};
	st.local.v4.f32 	[%rd1+128], {%f1158, %f1157, %f1156, %f1155};
	st.local.v4.f32 	[%rd1+144], {%f1154, %f1153, %f1152, %f1151};
	st.local.v4.f32 	[%rd1+160], {%f1150, %f1149, %f1148, %f1147};
	st.local.v4.f32 	[%rd1+176], {%f1146, %f1145, %f1144, %f1143};
	st.local.v4.f32 	[%rd1+192], {%f1142, %f1141, %f1140, %f1139};
	st.local.v4.f32 	[%rd1+208], {%f1138, %f1137, %f1136, %f1135};
	st.local.v4.f32 	[%rd1+224], {%f1134, %f1133, %f1132, %f1131};
	st.local.v4.f32 	[%rd1+240], {%f1130, %f1129, %f1128, %f1127};
	shl.b32 	%r669, %r668, 3;
	and.b32  	%r670, %r669, 8064;
	and.b32  	%r671, %r668, 15;
	or.b32  	%r672, %r670, %r671;
	shl.b32 	%r673, %r668, 4;
	and.b32  	%r674, %r673, 112;
	shr.u32 	%r675, %r668, 3;
	and.b32  	%r676, %r675, 15;
	or.b32  	%r677, %r674, %r676;
	mov.u32 	%r678, %ctaid.y;
	shl.b32 	%r679, %r678, 7;
	or.b32  	%r7, %r677, %r679;
	cvt.u64.u32 	%rd284, %r7;
	shl.b32 	%r680, %r672, 2;
	mov.u32 	%r681, _ZZN11CudaCodeGen7kernel1ENS_6TensorIfLi2EEES1_S1_E2T9;
	add.s32 	%r8, %r681, %r680;
	and.b32  	%r682, %r668, 896;
	or.b32  	%r683, %r677, %r682;
	shl.b32 	%r684, %r683, 2;
	add.s32 	%r9, %r681, %r684;
	add.s32 	%r685, %r668, 256;
	and.b32  	%r686, %r685, 1920;
	or.b32  	%r687, %r686, %r677;
	shl.b32 	%r688, %r687, 2;
	add.s32 	%r10, %r681, %r688;
	add.s32 	%r689, %r668, 512;
	and.b32  	%r690, %r689, 1920;
	or.b32  	%r691, %r690, %r677;
	shl.b32 	%r692, %r691, 2;
	add.s32 	%r11, %r681, %r692;
	add.s32 	%r693, %r668, 768;
	and.b32  	%r694, %r693, 1920;
	or.b32  	%r695, %r694, %r677;
	shl.b32 	%r696, %r695, 2;
	add.s32 	%r12, %r681, %r696;
	or.b64  	%rd285, %rd283, 1024;
	shr.u64 	%rd7, %rd285, 7;
	add.s32 	%r13, %r9, 4096;
	add.s64 	%rd286, %rd283, 1280;
	shr.u64 	%rd8, %rd286, 7;
	add.s32 	%r697, %r668, 1280;
	and.b32  	%r698, %r697, 3968;
	or.b32  	%r699, %r698, %r677;
	shl.b32 	%r700, %r699, 2;
	add.s32 	%r14, %r681, %r700;
	add.s64 	%rd287, %rd283, 1536;
	shr.u64 	%rd9, %rd287, 7;
	add.s32 	%r701, %r668, 1536;
	and.b32  	%r702, %r701, 3968;
	or.b32  	%r703, %r702, %r677;
	shl.b32 	%r704, %r703, 2;
	add.s32 	%r15, %r681, %r704;
	add.s64 	%rd288, %rd283, 1792;
	shr.u64 	%rd10, %rd288, 7;
	add.s32 	%r705, %r668, 1792;
	and.b32  	%r706, %r705, 3968;
	or.b32  	%r707, %r706, %r677;
	shl.b32 	%r708, %r707, 2;
	add.s32 	%r16, %r681, %r708;
	shr.u64 	%rd11, %rd283, 7;
	mov.u32 	%r709, %ctaid.x;
	shl.b32 	%r710, %r709, 7;
	cvt.u64.u32 	%rd328, %r710;
	or.b64  	%rd289, %rd11, %rd328;
	mad.lo.s64 	%rd290, %rd48, %rd289, %rd284;
	shl.b64 	%rd13, %rd290, 2;
	shl.b64 	%rd14, %rd48, 6;
	add.s64 	%rd291, %rd283, 256;
	shr.u64 	%rd15, %rd291, 7;
	or.b64  	%rd292, %rd15, %rd328;
	mad.lo.s64 	%rd293, %rd48, %rd292, %rd284;
	shl.b64 	%rd16, %rd293, 2;
	add.s64 	%rd294, %rd283, 512;
	shr.u64 	%rd17, %rd294, 7;
	or.b64  	%rd295, %rd17, %rd328;
	mad.lo.s64 	%rd296, %rd48, %rd295, %rd284;
	shl.b64 	%rd18, %rd296, 2;
	or.b64  	%rd297, %rd10, %rd328;
	mad.lo.s64 	%rd298, %rd48, %rd297, %rd284;
	shl.b64 	%rd19, %rd298, 2;
	or.b64  	%rd299, %rd9, %rd328;
	mad.lo.s64 	%rd300, %rd48, %rd299, %rd284;
	shl.b64 	%rd20, %rd300, 2;
	or.b64  	%rd301, %rd8, %rd328;
	mad.lo.s64 	%rd302, %rd48, %rd301, %rd284;
	shl.b64 	%rd21, %rd302, 2;
	or.b64  	%rd303, %rd7, %rd328;
	mad.lo.s64 	%rd304, %rd48, %rd303, %rd284;
	shl.b64 	%rd22, %rd304, 2;
	add.s64 	%rd305, %rd283, 768;
	shr.u64 	%rd23, %rd305, 7;
	or.b64  	%rd306, %rd23, %rd328;
	mad.lo.s64 	%rd307, %rd48, %rd306, %rd284;
	shl.b64 	%rd24, %rd307, 2;
	cvta.to.global.u64 	%rd329, %rd45;
	mov.b64 	%rd330, 0;
$L__BB0_199:
	or.b32  	%r715, %r679, %r671;
	setp.gt.u32 	%p132, %r715, 4095;
	shr.u32 	%r718, %r668, 4;
	or.b32  	%r719, %r710, %r718;
	cvt.u64.u32 	%rd308, %r719;
	add.s64 	%rd30, %rd308, %rd330;
	setp.gt.u64 	%p133, %rd30, 4095;
	or.pred  	%p134, %p133, %p132;
	@%p134 bra 	$L__BB0_201;
	ld.local.f32 	%f665, [%rd327+-16];
	st.shared.f32 	[%r8], %f665;
$L__BB0_201:
	setp.gt.u64 	%p135, %rd30, 4095;
	setp.gt.u32 	%p136, %r715, 4079;
	or.pred  	%p137, %p135, %p136;
	@%p137 bra 	$L__BB0_203;
	ld.local.f32 	%f666, [%rd327+-12];
	st.shared.f32 	[%r8+64], %f666;
$L__BB0_203:
	setp.gt.u64 	%p138, %rd30, 4095;
	setp.gt.u32 	%p139, %r715, 4063;
	or.pred  	%p140, %p138, %p139;
	@%p140 bra 	$L__BB0_205;
	ld.local.f32 	%f667, [%rd327+-8];
	st.shared.f32 	[%r8+128], %f667;
$L__BB0_205:
	setp.gt.u64 	%p141, %rd30, 4095;
	setp.gt.u32 	%p142, %r715, 4047;
	or.pred  	%p143, %p141, %p142;
	@%p143 bra 	$L__BB0_207;
	ld.local.f32 	%f668, [%rd327+-4];
	st.shared.f32 	[%r8+192], %f668;
$L__BB0_207:
	setp.gt.u64 	%p144, %rd30, 4095;
	setp.gt.u32 	%p145, %r715, 4031;
	or.pred  	%p146, %p144, %p145;
	@%p146 bra 	$L__BB0_209;
	ld.local.f32 	%f669, [%rd327];
	st.shared.f32 	[%r8+256], %f669;
$L__BB0_209:
	setp.gt.u64 	%p147, %rd30, 4095;
	setp.gt.u32 	%p148, %r715, 4015;
	or.pred  	%p149, %p147, %p148;
	@%p149 bra 	$L__BB0_211;
	ld.local.f32 	%f670, [%rd327+4];
	st.shared.f32 	[%r8+320], %f670;
$L__BB0_211:
	setp.gt.u64 	%p150, %rd30, 4095;
	setp.gt.u32 	%p151, %r715, 3999;
	or.pred  	%p152, %p150, %p151;
	@%p152 bra 	$L__BB0_213;
	ld.local.f32 	%f671, [%rd327+8];
	st.shared.f32 	[%r8+384], %f671;
$L__BB0_213:
	setp.gt.u64 	%p153, %rd30, 4095;
	setp.gt.u32 	%p154, %r715, 3983;
	or.pred  	%p155, %p153, %p154;
	@%p155 bra 	$L__BB0_215;
	ld.local.f32 	%f672, [%rd327+12];
	st.shared.f32 	[%r8+448], %f672;
$L__BB0_215:
	setp.gt.u32 	%p156, %r7, 4095;
	bar.sync 	0;
	add.s64 	%rd309, %rd11, %rd328;
	setp.gt.u64 	%p157, %rd309, 4095;
	or.pred  	%p158, %p157, %p156;
	@%p158 bra 	$L__BB0_217;
	ld.shared.f32 	%f673, [%r9];
	add.s64 	%rd310, %rd329, %rd13;
	st.global.f32 	[%rd310], %f673;
$L__BB0_217:
	setp.gt.u32 	%p159, %r7, 4095;
	add.s64 	%rd311, %rd15, %rd328;
	setp.gt.u64 	%p160, %rd311, 4095;
	or.pred  	%p161, %p160, %p159;
	@%p161 bra 	$L__BB0_219;
	ld.shared.f32 	%f674, [%r10];
	add.s64 	%rd312, %rd329, %rd16;
	st.global.f32 	[%rd312], %f674;
$L__BB0_219:
	setp.gt.u32 	%p162, %r7, 4095;
	add.s64 	%rd313, %rd17, %rd328;
	setp.gt.u64 	%p163, %rd313, 4095;
	or.pred  	%p164, %p163, %p162;
	@%p164 bra 	$L__BB0_221;
	ld.shared.f32 	%f675, [%r11];
	add.s64 	%rd314, %rd329, %rd18;
	st.global.f32 	[%rd314], %f675;
$L__BB0_221:
	setp.gt.u32 	%p165, %r7, 4095;
	add.s64 	%rd315, %rd23, %rd328;
	setp.gt.u64 	%p166, %rd315, 4095;
	or.pred  	%p167, %p166, %p165;
	@%p167 bra 	$L__BB0_223;
	ld.shared.f32 	%f676, [%r12];
	add.s64 	%rd316, %rd329, %rd24;
	st.global.f32 	[%rd316], %f676;
$L__BB0_223:
	setp.gt.u32 	%p168, %r7, 4095;
	add.s64 	%rd317, %rd7, %rd328;
	setp.gt.u64 	%p169, %rd317, 4095;
	or.pred  	%p170, %p169, %p168;
	@%p170 bra 	$L__BB0_225;
	ld.shared.f32 	%f677, [%r13];
	add.s64 	%rd318, %rd329, %rd22;
	st.global.f32 	[%rd318], %f677;
$L__BB0_225:
	setp.gt.u32 	%p171, %r7, 4095;
	add.s64 	%rd319, %rd8, %rd328;
	setp.gt.u64 	%p172, %rd319, 4095;
	or.pred  	%p173, %p172, %p171;
	@%p173 bra 	$L__BB0_227;
	ld.shared.f32 	%f678, [%r14];
	add.s64 	%rd320, %rd329, %rd21;
	st.global.f32 	[%rd320], %f678;
$L__BB0_227:
	setp.gt.u32 	%p174, %r7, 4095;
	add.s64 	%rd321, %rd9, %rd328;
	setp.gt.u64 	%p175, %rd321, 4095;
	or.pred  	%p176, %p175, %p174;
	@%p176 bra 	$L__BB0_229;
	ld.shared.f32 	%f679, [%r15];
	add.s64 	%rd322, %rd329, %rd20;
	st.global.f32 	[%rd322], %f679;
$L__BB0_229:
	setp.gt.u32 	%p177, %r7, 4095;
	add.s64 	%rd323, %rd10, %rd328;
	setp.gt.u64 	%p178, %rd323, 4095;
	or.pred  	%p179, %p178, %p177;
	@%p179 bra 	$L__BB0_231;
	ld.shared.f32 	%f680, [%r16];
	add.s64 	%rd324, %rd329, %rd19;
	st.global.f32 	[%rd324], %f680;
$L__BB0_231:
	bar.sync 	0;
	add.s64 	%rd330, %rd330, 16;
	add.s64 	%rd329, %rd329, %rd14;
	add.s64 	%rd328, %rd328, 16;
	add.s64 	%rd327, %rd327, 32;
	setp.ne.s64 	%p180, %rd330, 128;
	@%p180 bra 	$L__BB0_199;
	ret;

}


// ===== COMPILED SASS (sm_100) =====

	.target	sm_100

	.elftype	@"ET_EXEC"


//--------------------- .note.nv.tkinfo           --------------------------
	.section	.note.nv.tkinfo,"",@"SHT_NOTE"
	.sectionflags	@"SHF_NOTE_NV_TKINFO"
	.tkinfo
        /*0018*/ 	.word	0x00000002
        /*0030*/ 	.string	""
        /*0030*/ 	.string	"ptxas"
        /*0030*/ 	.string	"Cuda compilation tools, release 13.0, V13.0.88"
        /*0030*/ 	.string	"Build cuda_13.0.r13.0/compiler.36424714_0"
        /*0030*/ 	.string	"-arch sm_100 -m 64 "



//--------------------- .note.nv.cuinfo           --------------------------
	.section	.note.nv.cuinfo,"",@"SHT_NOTE"
	.sectionflags	@"SHF_NOTE_NV_CUINFO"
        /*0018*/ 	.short	0x0002
        /*001a*/ 	.short	0x0064
        /*001c*/ 	.short	0x0082
	.zero		2


//--------------------- .nv.info                  --------------------------
	.section	.nv.info,"",@"SHT_CUDA_INFO"
	.align	4


	//----- nvinfo : EIATTR_REGCOUNT
	.align		4
        /*0000*/ 	.byte	0x04, 0x2f
        /*0002*/ 	.short	(.L_1 - .L_0)
	.align		4
.L_0:
        /*0004*/ 	.word	index@(_ZN11CudaCodeGen7kernel1ENS_6TensorIfLi2EEES1_S1_)
        /*0008*/ 	.word	0x00000060


	//----- nvinfo : EIATTR_FRAME_SIZE
	.align		4
.L_1:
        /*000c*/ 	.byte	0x04, 0x11
        /*000e*/ 	.short	(.L_3 - .L_2)
	.align		4
.L_2:
        /*0010*/ 	.word	index@(_ZN11CudaCodeGen7kernel1ENS_6TensorIfLi2EEES1_S1_)
        /*0014*/ 	.word	0x00000100


	//----- nvinfo : EIATTR_MIN_STACK_SIZE
	.align		4
.L_3:
        /*0018*/ 	.byte	0x04, 0x12
        /*001a*/ 	.short	(.L_5 - .L_4)
	.align		4
.L_4:
        /*001c*/ 	.word	index@(_ZN11CudaCodeGen7kernel1ENS_6TensorIfLi2EEES1_S1_)
        /*0020*/ 	.word	0x00000100
.L_5:


//--------------------- .nv.compat                --------------------------
	.section	.nv.compat,"",@"SHT_CUDA_COMPAT_INFO"
	.align	4
        /*0000*/ 	.byte	0x02, 0x09, 0x00, 0x00, 0x02, 0x02, 0x01, 0x00, 0x02, 0x05, 0x05, 0x00, 0x03, 0x07, 0x01, 0x01
        /*0010*/ 	.byte	0x02, 0x03, 0x00, 0x00, 0x02, 0x06, 0x01, 0x00, 0x04, 0x0b, 0x08, 0x00, 0x09, 0x00, 0x00, 0x00
        /*0020*/ 	.byte	0x00, 0x00, 0x00, 0x00


//--------------------- .nv.info._ZN11CudaCodeGen7kernel1ENS_6TensorIfLi2EEES1_S1_ --------------------------
	.section	.nv.info._ZN11CudaCodeGen7kernel1ENS_6TensorIfLi2EEES1_S1_,"",@"SHT_CUDA_INFO"
	.sectionflags	@""
	.align	4


	//----- nvinfo : EIATTR_CUDA_API_VERSION
	.align		4
        /*0000*/ 	.byte	0x04, 0x37
        /*0002*/ 	.short	(.L_7 - .L_6)
.L_6:
        /*0004*/ 	.word	0x00000082


	//----- nvinfo : EIATTR_KPARAM_INFO
	.align		4
.L_7:
        /*0008*/ 	.byte	0x04, 0x17
        /*000a*/ 	.short	(.L_9 - .L_8)
.L_8:
        /*000c*/ 	.word	0x00000000
        /*0010*/ 	.short	0x0002
        /*0012*/ 	.short	0x0050
        /*0014*/ 	.byte	0x00, 0xf0, 0xa1, 0x00


	//----- nvinfo : EIATTR_KPARAM_INFO
	.align		4
.L_9:
        /*0018*/ 	.byte	0x04, 0x17
        /*001a*/ 	.short	(.L_11 - .L_10)
.L_10:
        /*001c*/ 	.word	0x00000000
        /*0020*/ 	.short	0x0001
        /*0022*/ 	.short	0x0028
        /*0024*/ 	.byte	0x00, 0xf0, 0xa1, 0x00


	//----- nvinfo : EIATTR_KPARAM_INFO
	.align		4
.L_11:
        /*0028*/ 	.byte	0x04, 0x17
        /*002a*/ 	.short	(.L_13 - .L_12)
.L_12:
        /*002c*/ 	.word	0x00000000
        /*0030*/ 	.short	0x0000
        /*0032*/ 	.short	0x0000
        /*0034*/ 	.byte	0x00, 0xf0, 0xa1, 0x00


	//----- nvinfo : EIATTR_SPARSE_MMA_MASK
	.align		4
.L_13:
        /*0038*/ 	.byte	0x03, 0x50
        /*003a*/ 	.short	0x0000


	//----- nvinfo : EIATTR_MAXREG_COUNT
	.align		4
        /*003c*/ 	.byte	0x03, 0x1b
        /*003e*/ 	.short	0x00ff


	//----- nvinfo : EIATTR_NUM_BARRIERS
	.align		4
        /*0040*/ 	.byte	0x02, 0x4c
        /*0042*/ 	.byte	0x01
	.zero		1


	//----- nvinfo : EIATTR_MERCURY_ISA_VERSION
	.align		4
        /*0044*/ 	.byte	0x03, 0x5f
        /*0046*/ 	.short	0x0101


	//----- nvinfo : EIATTR_VRC_CTA_INIT_COUNT
	.align		4
        /*0048*/ 	.byte	0x02, 0x4a
	.zero		1
	.zero		1


	//----- nvinfo : EIATTR_EXIT_INSTR_OFFSETS
	.align		4
        /*004c*/ 	.byte	0x04, 0x1c
        /*004e*/ 	.short	(.L_15 - .L_14)


	//   ....[0]....
.L_14:
        /*0050*/ 	.word	0x00002e20


	//----- nvinfo : EIATTR_CRS_STACK_SIZE
	.align		4
.L_15:
        /*0054*/ 	.byte	0x04, 0x1e
        /*0056*/ 	.short	(.L_17 - .L_16)
.L_16:
        /*0058*/ 	.word	0x00000000


	//----- nvinfo : EIATTR_CBANK_PARAM_SIZE
	.align		4
.L_17:
        /*005c*/ 	.byte	0x03, 0x19
        /*005e*/ 	.short	0x0078


	//----- nvinfo : EIATTR_PARAM_CBANK
	.align		4
        /*0060*/ 	.byte	0x04, 0x0a
        /*0062*/ 	.short	(.L_19 - .L_18)
	.align		4
.L_18:
        /*0064*/ 	.word	index@(.nv.constant0._ZN11CudaCodeGen7kernel1ENS_6TensorIfLi2EEES1_S1_)
        /*0068*/ 	.short	0x0380
        /*006a*/ 	.short	0x0078


	//----- nvinfo : EIATTR_SW_WAR
	.align		4
.L_19:
        /*006c*/ 	.byte	0x04, 0x36
        /*006e*/ 	.short	(.L_21 - .L_20)
.L_20:
        /*0070*/ 	.word	0x00000008
.L_21:


//--------------------- .nv.callgraph             --------------------------
	.section	.nv.callgraph,"",@"SHT_CUDA_CALLGRAPH"
	.align	4
	.sectionentsize	8
	.align		4
        /*0000*/ 	.word	0x00000000
	.align		4
        /*0004*/ 	.word	0xffffffff
	.align		4
        /*0008*/ 	.word	0x00000000
	.align		4
        /*000c*/ 	.word	0xfffffffe
	.align		4
        /*0010*/ 	.word	0x00000000
	.align		4
        /*0014*/ 	.word	0xfffffffd
	.align		4
        /*0018*/ 	.word	0x00000000
	.align		4
        /*001c*/ 	.word	0xfffffffc


//--------------------- .text._ZN11CudaCodeGen7kernel1ENS_6TensorIfLi2EEES1_S1_ --------------------------
	.section	.text._ZN11CudaCodeGen7kernel1ENS_6TensorIfLi2EEES1_S1_,"ax",@progbits
	.align	128
        .global         _ZN11CudaCodeGen7kernel1ENS_6TensorIfLi2EEES1_S1_
        .type           _ZN11CudaCodeGen7kernel1ENS_6TensorIfLi2EEES1_S1_,@function
        .size           _ZN11CudaCodeGen7kernel1ENS_6TensorIfLi2EEES1_S1_,(.L_x_7 - _ZN11CudaCodeGen7kernel1ENS_6TensorIfLi2EEES1_S1_)
        .other          _ZN11CudaCodeGen7kernel1ENS_6TensorIfLi2EEES1_S1_,@"STO_CUDA_ENTRY STV_DEFAULT"
_ZN11CudaCodeGen7kernel1ENS_6TensorIfLi2EEES1_S1_:
.text._ZN11CudaCodeGen7kernel1ENS_6TensorIfLi2EEES1_S1_:
[----:B------:R-:W0:Y:S01]  /*0000*/  LDC R1, c[0x0][0x37c] ;  /* 0x0000df00ff017b82 */ /* 0x000e220000000800 */
[----:B------:R-:W1:Y:S07]  /*0010*/  S2R R0, SR_TID.X ;  /* 0x0000000000007919 */ /* 0x000e6e0000002100 */
[----:B------:R-:W2:Y:S01]  /*0020*/  S2UR UR4, SR_CTAID.X ;  /* 0x00000000000479c3 */ /* 0x000ea20000002500 */
[----:B0-----:R-:W-:Y:S01]  /*0030*/  VIADD R1, R1, 0xffffff00 ;  /* 0xffffff0001017836 */ /* 0x001fe20000000000 */
[----:B------:R-:W-:Y:S01]  /*0040*/  UMOV UR5, 0x400 ;  /* 0x0000040000057882 */ /* 0x000fe20000000000 */
[----:B------:R-:W0:Y:S01]  /*0050*/  S2R R5, SR_CTAID.Y ;  /* 0x0000000000057919 */ /* 0x000e220000002600 */
[----:B------:R-:W-:Y:S01]  /*0060*/  UIADD3 UR6, UPT, UPT, UR5, 0x1000, URZ ;  /* 0x0000100005067890 */ /* 0x000fe2000fffe0ff */
[----:B------:R-:W-:-:S02]  /*0070*/  CS2R R6, SRZ ;  /* 0x0000000000067805 */ /* 0x000fc4000001ff00 */
[----:B------:R-:W-:Y:S01]  /*0080*/  R2UR UR9, R1 ;  /* 0x00000000010972ca */ /* 0x000fe200000e0000 */
[----:B------:R3:W-:Y:S01]  /*0090*/  STL.128 [R1], RZ ;  /* 0x000000ff01007387 */ /* 0x0007e20000100c00 */
[----:B------:R-:W4:Y:S01]  /*00a0*/  S2UR UR8, SR_CgaCtaId ;  /* 0x00000000000879c3 */ /* 0x000f220000008800 */
[----:B------:R-:W-:Y:S02]  /*00b0*/  CS2R R10, SRZ ;  /* 0x00000000000a7805 */ /* 0x000fe4000001ff00 */
[----:B------:R-:W-:Y:S01]  /*00c0*/  CS2R R8, SRZ ;  /* 0x0000000000087805 */ /* 0x000fe2000001ff00 */
[----:B------:R3:W-:Y:S01]  /*00d0*/  STL.128 [R1+0x10], RZ ;  /* 0x000010ff01007387 */ /* 0x0007e20000100c00 */
[----:B------:R-:W-:Y:S02]  /*00e0*/  CS2R R14, SRZ ;  /* 0x00000000000e7805 */ /* 0x000fe4000001ff00 */
[----:B------:R-:W-:Y:S02]  /*00f0*/  CS2R R12, SRZ ;  /* 0x00000000000c7805 */ /* 0x000fe4000001ff00 */
[----:B------:R-:W-:Y:S01]  /*0100*/  CS2R R18, SRZ ;  /* 0x0000000000127805 */ /* 0x000fe2000001ff00 */
[----:B------:R3:W-:Y:S01]  /*0110*/  STL.128 [R1+0x20], RZ ;  /* 0x000020ff01007387 */ /* 0x0007e20000100c00 */
[----:B------:R-:W-:-:S02]  /*0120*/  CS2R R16, SRZ ;  /* 0x0000000000107805 */ /* 0x000fc4000001ff00 */
[----:B------:R-:W-:Y:S02]  /*0130*/  CS2R R22, SRZ ;  /* 0x0000000000167805 */ /* 0x000fe4000001ff00 */
[----:B------:R-:W-:Y:S01]  /*0140*/  CS2R R20, SRZ ;  /* 0x0000000000147805 */ /* 0x000fe2000001ff00 */
[----:B------:R3:W-:Y:S01]  /*0150*/  STL.128 [R1+0x30], RZ ;  /* 0x000030ff01007387 */ /* 0x0007e20000100c00 */
[----:B------:R-:W-:Y:S02]  /*0160*/  CS2R R26, SRZ ;  /* 0x00000000001a7805 */ /* 0x000fe4000001ff00 */
[----:B------:R-:W-:Y:S02]  /*0170*/  CS2R R24, SRZ ;  /* 0x0000000000187805 */ /* 0x000fe4000001ff00 */
[----:B------:R-:W-:Y:S01]  /*0180*/  CS2R R30, SRZ ;  /* 0x00000000001e7805 */ /* 0x000fe2000001ff00 */
[----:B------:R3:W-:Y:S01]  /*0190*/  STL.128 [R1+0x40], RZ ;  /* 0x000040ff01007387 */ /* 0x0007e20000100c00 */
[----:B--2---:R-:W-:Y:S01]  /*01a0*/  USHF.L.U32 UR4, UR4, 0x7, URZ ;  /* 0x0000000704047899 */ /* 0x004fe200080006ff */
[----:B------:R-:W-:-:S02]  /*01b0*/  CS2R R28, SRZ ;  /* 0x00000000001c7805 */ /* 0x000fc4000001ff00 */
[----:B------:R-:W-:Y:S01]  /*01c0*/  CS2R R34, SRZ ;  /* 0x0000000000227805 */ /* 0x000fe2000001ff00 */
[----:B------:R3:W-:Y:S01]  /*01d0*/  STL.128 [R1+0x50], RZ ;  /* 0x000050ff01007387 */ /* 0x0007e20000100c00 */
[----:B------:R-:W-:Y:S02]  /*01e0*/  CS2R R32, SRZ ;  /* 0x0000000000207805 */ /* 0x000fe4000001ff00 */
[----:B------:R-:W-:Y:S02]  /*01f0*/  CS2R R38, SRZ ;  /* 0x0000000000267805 */ /* 0x000fe4000001ff00 */
[----:B------:R-:W-:Y:S01]  /*0200*/  CS2R R36, SRZ ;  /* 0x0000000000247805 */ /* 0x000fe2000001ff00 */
[----:B------:R3:W-:Y:S01]  /*0210*/  STL.128 [R1+0x60], RZ ;  /* 0x000060ff01007387 */ /* 0x0007e20000100c00 */
[----:B-1----:R-:W-:Y:S01]  /*0220*/  SHF.R.U32.HI R3, RZ, 0x4, R0 ;  /* 0x00000004ff037819 */ /* 0x002fe20000011600 */
[----:B----4-:R-:W-:Y:S01]  /*0230*/  ULEA UR7, UR8, UR5, 0x18 ;  /* 0x0000000508077291 */ /* 0x010fe2000f8ec0ff */
[C---:B------:R-:W-:Y:S01]  /*0240*/  LOP3.LUT R2, R0.reuse, 0xf, RZ, 0xc0, !PT ;  /* 0x0000000f00027812 */ /* 0x040fe200078ec0ff */
[----:B------:R3:W-:Y:S01]  /*0250*/  STL.128 [R1+0x70], RZ ;  /* 0x000070ff01007387 */ /* 0x0007e20000100c00 */
[----:B------:R-:W-:Y:S01]  /*0260*/  LOP3.LUT R3, R3, UR4, RZ, 0xfc, !PT ;  /* 0x0000000403037c12 */ /* 0x000fe2000f8efcff */
[----:B------:R-:W-:Y:S01]  /*0270*/  ULEA UR8, UR8, UR6, 0x18 ;  /* 0x0000000608087291 */ /* 0x000fe2000f8ec0ff */
[C---:B------:R-:W-:Y:S01]  /*0280*/  IMAD.SHL.U32 R4, R0.reuse, 0x2, RZ ;  /* 0x0000000200047824 */ /* 0x040fe200078e00ff */
[----:B------:R3:W-:Y:S01]  /*0290*/  STL.128 [R1+0x80], RZ ;  /* 0x000080ff01007387 */ /* 0x0007e20000100c00 */
[----:B------:R-:W-:Y:S01]  /*02a0*/  IMAD.SHL.U32 R82, R0, 0x4, RZ ;  /* 0x0000000400527824 */ /* 0x000fe200078e00ff */
[----:B------:R-:W-:Y:S01]  /*02b0*/  CS2R R42, SRZ ;  /* 0x00000000002a7805 */ /* 0x000fe2000001ff00 */
[----:B0-----:R-:W-:Y:S01]  /*02c0*/  IMAD R2, R5, 0x80, R2 ;  /* 0x0000008005027824 */ /* 0x001fe200078e0202 */
[----:B------:R3:W-:Y:S01]  /*02d0*/  STL.128 [R1+0x90], RZ ;  /* 0x000090ff01007387 */ /* 0x0007e20000100c00 */
[----:B------:R-:W-:Y:S01]  /*02e0*/  VIADD R3, R3, 0x70 ;  /* 0x0000007003037836 */ /* 0x000fe20000000000 */
[----:B------:R-:W-:Y:S01]  /*02f0*/  LOP3.LUT R4, R4, 0x7e0, RZ, 0xc0, !PT ;  /* 0x000007e004047812 */ /* 0x000fe200078ec0ff */
[----:B------:R-:W-:Y:S01]  /*0300*/  IMAD.U32 R83, RZ, RZ, UR7 ;  /* 0x00000007ff537e24 */ /* 0x000fe2000f8e00ff */
[----:B------:R3:W-:Y:S01]  /*0310*/  STL.128 [R1+0xa0], RZ ;  /* 0x0000a0ff01007387 */ /* 0x0007e20000100c00 */
[----:B------:R-:W-:Y:S01]  /*0320*/  IMAD.U32 R5, RZ, RZ, UR8 ;  /* 0x00000008ff057e24 */ /* 0x000fe2000f8e00ff */
[----:B------:R-:W-:-:S02]  /*0330*/  LOP3.LUT R84, R82, 0x3c, RZ, 0xc0, !PT ;  /* 0x0000003c52547812 */ /* 0x000fc400078ec0ff */
[----:B------:R-:W-:Y:S01]  /*0340*/  CS2R R40, SRZ ;  /* 0x0000000000287805 */ /* 0x000fe2000001ff00 */
[----:B------:R3:W-:Y:S01]  /*0350*/  STL.128 [R1+0xb0], RZ ;  /* 0x0000b0ff01007387 */ /* 0x0007e20000100c00 */
[----:B------:R-:W-:Y:S02]  /*0360*/  VIADDMNMX.U32 R2, R2, 0x70, R3, !PT ;  /* 0x0000007002027846 */ /* 0x000fe40007800003 */
[----:B------:R-:W-:Y:S02]  /*0370*/  CS2R R46, SRZ ;  /* 0x00000000002e7805 */ /* 0x000fe4000001ff00 */
[----:B------:R-:W-:Y:S01]  /*0380*/  IADD3 R83, PT, PT, R4, 0x800, R83 ;  /* 0x0000080004537810 */ /* 0x000fe20007ffe053 */
[----:B------:R3:W-:Y:S01]  /*0390*/  STL.128 [R1+0xc0], RZ ;  /* 0x0000c0ff01007387 */ /* 0x0007e20000100c00 */
[----:B------:R-:W-:Y:S02]  /*03a0*/  IADD3 R84, PT, PT, R84, 0x100, R5 ;  /* 0x0000010054547810 */ /* 0x000fe40007ffe005 */
[----:B------:R-:W-:-:S02]  /*03b0*/  CS2R R4, SRZ ;  /* 0x0000000000047805 */ /* 0x000fc4000001ff00 */
[----:B------:R-:W-:Y:S01]  /*03c0*/  ISETP.GT.U32.AND P3, PT, R2, 0xfff, PT ;  /* 0x00000fff0200780c */ /* 0x000fe20003f64070 */
[----:B------:R3:W-:Y:S01]  /*03d0*/  STL.128 [R1+0xd0], RZ ;  /* 0x0000d0ff01007387 */ /* 0x0007e20000100c00 */
[----:B------:R-:W-:Y:S02]  /*03e0*/  CS2R R44, SRZ ;  /* 0x00000000002c7805 */ /* 0x000fe4000001ff00 */
[----:B------:R-:W-:Y:S02]  /*03f0*/  CS2R R50, SRZ ;  /* 0x0000000000327805 */ /* 0x000fe4000001ff00 */
[----:B------:R-:W-:Y:S01]  /*0400*/  CS2R R48, SRZ ;  /* 0x0000000000307805 */ /* 0x000fe2000001ff00 */
[----:B------:R3:W-:Y:S01]  /*0410*/  STL.128 [R1+0xe0], RZ ;  /* 0x0000e0ff01007387 */ /* 0x0007e20000100c00 */
[----:B------:R-:W-:Y:S02]  /*0420*/  CS2R R54, SRZ ;  /* 0x0000000000367805 */ /* 0x000fe4000001ff00 */
[----:B------:R-:W-:-:S02]  /*0430*/  CS2R R52, SRZ ;  /* 0x0000000000347805 */ /* 0x000fc4000001ff00 */
[----:B------:R-:W-:Y:S01]  /*0440*/  CS2R R58, SRZ ;  /* 0x00000000003a7805 */ /* 0x000fe2000001ff00 */
[----:B------:R3:W-:Y:S01]  /*0450*/  STL.128 [R1+0xf0], RZ ;  /* 0x0000f0ff01007387 */ /* 0x0007e20000100c00 */
[----:B------:R-:W-:Y:S02]  /*0460*/  CS2R R56, SRZ ;  /* 0x0000000000387805 */ /* 0x000fe4000001ff00 */
[----:B------:R-:W-:Y:S02]  /*0470*/  CS2R R62, SRZ ;  /* 0x00000000003e7805 */ /* 0x000fe4000001ff00 */
[----:B------:R-:W-:Y:S02]  /*0480*/  CS2R R60, SRZ ;  /* 0x00000000003c7805 */ /* 0x000fe4000001ff00 */
[----:B------:R-:W-:Y:S02]  /*0490*/  CS2R R66, SRZ ;  /* 0x0000000000427805 */ /* 0x000fe4000001ff00 */
[----:B------:R-:W-:Y:S01]  /*04a0*/  CS2R R64, SRZ ;  /* 0x0000000000407805 */ /* 0x000fe2000001ff00 */
[----:B------:R-:W0:Y:S01]  /*04b0*/  LDCU.64 UR10, c[0x0][0x358] ;  /* 0x00006b00ff0a77ac */ /* 0x000e220008000a00 */
[----:B------:R-:W-:Y:S01]  /*04c0*/  UMOV UR5, URZ ;  /* 0x000000ff00057c82 */ /* 0x000fe20008000000 */
[----:B---3--:R-:W-:-:S05]  /*04d0*/  UMOV UR6, URZ ;  /* 0x000000ff00067c82 */ /* 0x008fca0008000000 */
.L_x_4:
[----:B------:R-:W1:Y:S01]  /*04e0*/  S2UR UR4, SR_CTAID.X ;  /* 0x00000000000479c3 */ /* 0x000e620000002500 */
[----:B------:R-:W2:Y:S01]  /*04f0*/  LDCU.128 UR16, c[0x0][0x3a0] ;  /* 0x00007400ff1077ac */ /* 0x000ea20008000c00 */
[C---:B------:R-:W-:Y:S01]  /*0500*/  IADD3 R81, P0, PT, R0.reuse, 0x100, RZ ;  /* 0x0000010000517810 */ /* 0x040fe20007f1e0ff */
[----:B------:R-:W3:Y:S01]  /*0510*/  S2R R76, SR_CTAID.Y ;  /* 0x00000000004c7919 */ /* 0x000ee20000002600 */
[C---:B------:R-:W-:Y:S01]  /*0520*/  IADD3 R87, P1, PT, R0.reuse, 0x200, RZ ;  /* 0x0000020000577810 */ /* 0x040fe20007f3e0ff */
[----:B------:R-:W-:Y:S01]  /*0530*/  USHF.L.U32 UR12, UR5, 0x3, URZ ;  /* 0x00000003050c7899 */ /* 0x000fe200080006ff */
[----:B------:R-:W-:Y:S01]  /*0540*/  SHF.R.U64 R71, R0, 0x3, RZ ;  /* 0x0000000300477819 */ /* 0x000fe200000012ff */
[----:B------:R-:W-:Y:S01]  /*0550*/  USHF.L.U64.HI UR13, UR5, 0x3, UR6 ;  /* 0x00000003050d7899 */ /* 0x000fe20008010206 */
[----:B------:R-:W-:Y:S01]  /*0560*/  IMAD.X R80, RZ, RZ, RZ, P0 ;  /* 0x000000ffff507224 */ /* 0x000fe200000e06ff */
[----:B------:R-:W4:Y:S01]  /*0570*/  LDCU.64 UR20, c[0x0][0x398] ;  /* 0x00007300ff1477ac */ /* 0x000f220008000a00 */
[----:B------:R-:W-:-:S02]  /*0580*/  IMAD.X R88, RZ, RZ, RZ, P1 ;  /* 0x000000ffff587224 */ /* 0x000fc400008e06ff */
[----:B------:R-:W-:Y:S01]  /*0590*/  IMAD.U32 R3, RZ, RZ, UR12 ;  /* 0x0000000cff037e24 */ /* 0x000fe2000f8e00ff */
[----:B------:R-:W5:Y:S02]  /*05a0*/  LDCU.64 UR22, c[0x0][0x380] ;  /* 0x00007000ff1677ac */ /* 0x000f640008000a00 */
[----:B------:R-:W-:Y:S02]  /*05b0*/  SHF.R.U64 R73, R87, 0x3, R88 ;  /* 0x0000000357497819 */ /* 0x000fe40000001258 */
[----:B------:R-:W-:Y:S01]  /*05c0*/  LOP3.LUT R74, R3, 0x7, R0, 0xf8, !PT ;  /* 0x00000007034a7812 */ /* 0x000fe200078ef800 */
[----:B------:R-:W3:Y:S01]  /*05d0*/  LDCU.128 UR24, c[0x0][0x3c0] ;  /* 0x00007800ff1877ac */ /* 0x000ee20008000c00 */
[----:B------:R-:W-:Y:S01]  /*05e0*/  SHF.R.U64 R3, R81, 0x3, R80 ;  /* 0x0000000351037819 */ /* 0x000fe20000001250 */
[----:B--2---:R-:W-:Y:S01]  /*05f0*/  IMAD.U32 R69, RZ, RZ, UR17 ;  /* 0x00000011ff457e24 */ /* 0x004fe2000f8e00ff */
[----:B------:R-:W-:Y:S02]  /*0600*/  UIMAD UR14, UR13, UR16, URZ ;  /* 0x000000100d0e72a4 */ /* 0x000fe4000f8e02ff */
[----:B-1----:R-:W-:-:S04]  /*0610*/  USHF.L.U32 UR4, UR4, 0x7, URZ ;  /* 0x0000000704047899 */ /* 0x002fc800080006ff */
[C---:B------:R-:W-:Y:S02]  /*0620*/  IMAD R69, R74.reuse, R69, UR14 ;  /* 0x0000000e4a457e24 */ /* 0x040fe4000f8e0245 */
[----:B------:R-:W-:Y:S01]  /*0630*/  IADD3 R3, P0, PT, R3, UR4, RZ ;  /* 0x0000000403037c10 */ /* 0x000fe2000ff1e0ff */
[----:B------:R-:W-:Y:S01]  /*0640*/  IMAD.WIDE.U32 R74, R74, UR16, RZ ;  /* 0x000000104a4a7c25 */ /* 0x000fe2000f8e00ff */
[----:B------:R-:W-:Y:S02]  /*0650*/  IADD3 R73, P1, PT, R73, UR4, RZ ;  /* 0x0000000449497c10 */ /* 0x000fe4000ff3e0ff */
[----:B------:R-:W-:Y:S01]  /*0660*/  LEA.HI.X R68, R80, RZ, RZ, 0x1d, P0 ;  /* 0x000000ff50447211 */ /* 0x000fe200000fecff */
[----:B------:R-:W-:Y:S01]  /*0670*/  IMAD.IADD R75, R75, 0x1, R69 ;  /* 0x000000014b4b7824 */ /* 0x000fe200078e0245 */
[----:B------:R-:W-:Y:S02]  /*0680*/  LOP3.LUT R71, R71, UR4, RZ, 0xfc, !PT ;  /* 0x0000000447477c12 */ /* 0x000fe4000f8efcff */
[----:B------:R-:W-:Y:S01]  /*0690*/  LEA.HI.X R2, R88, RZ, RZ, 0x1d, P1 ;  /* 0x000000ff58027211 */ /* 0x000fe200008fecff */
[----:B----4-:R-:W-:Y:S01]  /*06a0*/  IMAD R70, R68, UR20, RZ ;  /* 0x0000001444467c24 */ /* 0x010fe2000f8e02ff */
[----:B------:R-:W-:Y:S01]  /*06b0*/  IADD3 R86, P1, PT, R0, 0x300, RZ ;  /* 0x0000030000567810 */ /* 0x000fe20007f3e0ff */
[----:B------:R-:W-:-:S04]  /*06c0*/  IMAD.WIDE.U32 R68, R71, UR20, R74 ;  /* 0x0000001447447c25 */ /* 0x000fc8000f8e004a */
[----:B------:R-:W-:Y:S02]  /*06d0*/  IMAD R72, R2, UR20, RZ ;  /* 0x0000001402487c24 */ /* 0x000fe4000f8e02ff */
[----:B------:R-:W-:Y:S01]  /*06e0*/  IMAD R77, R3, UR21, R70 ;  /* 0x00000015034d7c24 */ /* 0x000fe2000f8e0246 */
[----:B-----5:R-:W-:Y:S01]  /*06f0*/  LEA R70, P0, R68, UR22, 0x2 ;  /* 0x0000001644467c11 */ /* 0x020fe2000f8010ff */
[----:B------:R-:W-:Y:S02]  /*0700*/  IMAD R69, R71, UR21, R69 ;  /* 0x0000001547457c24 */ /* 0x000fe4000f8e0245 */
[----:B------:R-:W-:-:S03]  /*0710*/  IMAD.WIDE.U32 R2, R3, UR20, R74 ;  /* 0x0000001403027c25 */ /* 0x000fc6000f8e004a */
[----:B------:R-:W-:Y:S01]  /*0720*/  LEA.HI.X R71, R68, UR23, R69, 0x2, P0 ;  /* 0x0000001744477c11 */ /* 0x000fe200080f1445 */
[----:B------:R-:W-:Y:S01]  /*0730*/  IMAD.IADD R3, R3, 0x1, R77 ;  /* 0x0000000103037824 */ /* 0x000fe200078e024d */
[C---:B------:R-:W-:Y:S01]  /*0740*/  LEA R68, P0, R2.reuse, UR22, 0x2 ;  /* 0x0000001602447c11 */ /* 0x040fe2000f8010ff */
[C---:B------:R-:W-:Y:S02]  /*0750*/  IMAD R79, R73.reuse, UR21, R72 ;  /* 0x00000015494f7c24 */ /* 0x040fe4000f8e0248 */
[----:B------:R-:W-:Y:S01]  /*0760*/  IMAD.WIDE.U32 R72, R73, UR20, R74 ;  /* 0x0000001449487c25 */ /* 0x000fe2000f8e004a */
[----:B------:R-:W-:Y:S01]  /*0770*/  LEA.HI.X R69, R2, UR23, R3, 0x2, P0 ;  /* 0x0000001702457c11 */ /* 0x000fe200080f1403 */
[----:B0-----:R-:W2:Y:S02]  /*0780*/  LDG.E R71, desc[UR10][R70.64] ;  /* 0x0000000a46477981 */ /* 0x001ea4000c1e1900 */
[----:B------:R-:W-:Y:S01]  /*0790*/  IMAD.X R85, RZ, RZ, RZ, P1 ;  /* 0x000000ffff557224 */ /* 0x000fe200008e06ff */
[----:B------:R-:W-:Y:S01]  /*07a0*/  LEA R2, P0, R72, UR22, 0x2 ;  /* 0x0000001648027c11 */ /* 0x000fe2000f8010ff */
[----:B------:R-:W-:Y:S01]  /*07b0*/  IMAD.IADD R3, R73, 0x1, R79 ;  /* 0x0000000149037824 */ /* 0x000fe200078e024f */
[----:B------:R0:W4:Y:S02]  /*07c0*/  LDG.E R68, desc[UR10][R68.64] ;  /* 0x0000000a44447981 */ /* 0x000124000c1e1900 */
[----:B------:R-:W-:-:S02]  /*07d0*/  SHF.R.U64 R73, R86, 0x3, R85 ;  /* 0x0000000356497819 */ /* 0x000fc40000001255 */
[----:B------:R-:W-:Y:S02]  /*07e0*/  LEA.HI.X R3, R72, UR23, R3, 0x2, P0 ;  /* 0x0000001748037c11 */ /* 0x000fe400080f1403 */
[----:B------:R-:W-:Y:S01]  /*07f0*/  IADD3 R73, P0, PT, R73, UR4, RZ ;  /* 0x0000000449497c10 */ /* 0x000fe2000ff1e0ff */
[----:B---3--:R-:W-:Y:S02]  /*0800*/  UIMAD UR4, UR13, UR24, URZ ;  /* 0x000000180d0472a4 */ /* 0x008fe4000f8e02ff */
[----:B------:R1:W3:Y:S01]  /*0810*/  LDG.E R2, desc[UR10][R2.64] ;  /* 0x0000000a02027981 */ /* 0x0002e2000c1e1900 */
[----:B------:R-:W-:Y:S01]  /*0820*/  LEA.HI.X R72, R85, RZ, RZ, 0x1d, P0 ;  /* 0x000000ff55487211 */ /* 0x000fe200000fecff */
[----:B------:R-:W-:-:S04]  /*0830*/  IMAD.WIDE.U32 R74, R73, UR20, R74 ;  /* 0x00000014494a7c25 */ /* 0x000fc8000f8e004a */
[----:B------:R-:W-:-:S04]  /*0840*/  IMAD R72, R72, UR20, RZ ;  /* 0x0000001448487c24 */ /* 0x000fc8000f8e02ff */
[----:B------:R-:W-:Y:S01]  /*0850*/  IMAD R79, R73, UR21, R72 ;  /* 0x00000015494f7c24 */ /* 0x000fe2000f8e0248 */
[----:B------:R-:W-:Y:S02]  /*0860*/  LOP3.LUT R73, R0, 0x7f, RZ, 0xc0, !PT ;  /* 0x0000007f00497812 */ /* 0x000fe400078ec0ff */
[----:B------:R-:W-:-:S03]  /*0870*/  LEA R72, P0, R74, UR22, 0x2 ;  /* 0x000000164a487c11 */ /* 0x000fc6000f8010ff */
[----:B------:R-:W-:Y:S02]  /*0880*/  IMAD R77, R76, 0x80, R73 ;  /* 0x000000804c4d7824 */ /* 0x000fe400078e0249 */
[----:B------:R-:W-:Y:S01]  /*0890*/  IMAD.IADD R73, R75, 0x1, R79 ;  /* 0x000000014b497824 */ /* 0x000fe200078e024f */
[----:B------:R-:W-:Y:S01]  /*08a0*/  SHF.R.U64 R79, R0, 0x7, RZ ;  /* 0x00000007004f7819 */ /* 0x000fe200000012ff */
[----:B------:R-:W-:-:S03]  /*08b0*/  IMAD.U32 R76, RZ, RZ, UR25 ;  /* 0x00000019ff4c7e24 */ /* 0x000fc6000f8e00ff */
[----:B------:R-:W-:Y:S01]  /*08c0*/  LEA.HI.X R73, R74, UR23, R73, 0x2, P0 ;  /* 0x000000174a497c11 */ /* 0x000fe200080f1449 */
[----:B------:R-:W-:Y:S01]  /*08d0*/  IMAD.WIDE.U32 R74, R77, UR26, RZ ;  /* 0x0000001a4d4a7c25 */ /* 0x000fe2000f8e00ff */
[----:B------:R-:W-:-:S03]  /*08e0*/  LOP3.LUT R79, R79, UR12, RZ, 0xfc, !PT ;  /* 0x0000000c4f4f7c12 */ /* 0x000fc6000f8efcff */
[----:B------:R-:W-:Y:S01]  /*08f0*/  IMAD R75, R77, UR27, R75 ;  /* 0x0000001b4d4b7c24 */ /* 0x000fe2000f8e024b */
[----:B------:R5:W3:Y:S01]  /*0900*/  LDG.E R72, desc[UR10][R72.64] ;  /* 0x0000000a48487981 */ /* 0x000ae2000c1e1900 */
[C---:B------:R-:W-:Y:S02]  /*0910*/  IMAD R77, R79.reuse, R76, UR4 ;  /* 0x000000044f4d7e24 */ /* 0x040fe4000f8e024c */
[----:B------:R-:W-:-:S04]  /*0920*/  IMAD.WIDE.U32 R78, R79, UR24, R74 ;  /* 0x000000184f4e7c25 */ /* 0x000fc8000f8e004a */
[----:B------:R-:W-:Y:S01]  /*0930*/  IMAD.IADD R77, R79, 0x1, R77 ;  /* 0x000000014f4d7824 */ /* 0x000fe200078e024d */
[C---:B------:R-:W-:Y:S02]  /*0940*/  LEA R76, P0, R78.reuse, UR18, 0x2 ;  /* 0x000000124e4c7c11 */ /* 0x040fe4000f8010ff */
[----:B------:R-:W-:Y:S02]  /*0950*/  SHF.R.U64 R79, R81, 0x7, R80 ;  /* 0x00000007514f7819 */ /* 0x000fe40000001250 */
[----:B------:R-:W-:Y:S02]  /*0960*/  LEA.HI.X R77, R78, UR19, R77, 0x2, P0 ;  /* 0x000000134e4d7c11 */ /* 0x000fe400080f144d */
[----:B------:R-:W-:-:S04]  /*0970*/  IADD3 R79, P0, PT, R79, UR12, RZ ;  /* 0x0000000c4f4f7c10 */ /* 0x000fc8000ff1e0ff */
[----:B------:R-:W-:Y:S01]  /*0980*/  LEA.HI.X R80, R80, UR13, RZ, 0x19, P0 ;  /* 0x0000000d50507c11 */ /* 0x000fe200080fccff */
[----:B------:R-:W3:Y:S04]  /*0990*/  LDG.E R77, desc[UR10][R76.64] ;  /* 0x0000000a4c4d7981 */ /* 0x000ee8000c1e1900 */
[----:B------:R-:W-:-:S04]  /*09a0*/  IMAD R80, R80, UR24, RZ ;  /* 0x0000001850507c24 */ /* 0x000fc8000f8e02ff */
[C---:B------:R-:W-:Y:S02]  /*09b0*/  IMAD R81, R79.reuse, UR25, R80 ;  /* 0x000000194f517c24 */ /* 0x040fe4000f8e0250 */
[----:B------:R-:W-:-:S04]  /*09c0*/  IMAD.WIDE.U32 R78, R79, UR24, R74 ;  /* 0x000000184f4e7c25 */ /* 0x000fc8000f8e004a */
[----:B------:R-:W-:Y:S01]  /*09d0*/  IMAD.IADD R79, R79, 0x1, R81 ;  /* 0x000000014f4f7824 */ /* 0x000fe200078e0251 */
[----:B------:R-:W-:-:S04]  /*09e0*/  LEA R80, P0, R78, UR18, 0x2 ;  /* 0x000000124e507c11 */ /* 0x000fc8000f8010ff */
[----:B------:R-:W-:Y:S02]  /*09f0*/  LEA.HI.X R81, R78, UR19, R79, 0x2, P0 ;  /* 0x000000134e517c11 */ /* 0x000fe400080f144f */
[----:B------:R-:W-:Y:S02]  /*0a00*/  SHF.R.U64 R79, R87, 0x7, R88 ;  /* 0x00000007574f7819 */ /* 0x000fe40000001258 */
[----:B------:R-:W-:Y:S01]  /*0a10*/  SHF.R.U64 R87, R86, 0x7, R85 ;  /* 0x0000000756577819 */ /* 0x000fe20000001255 */
[----:B------:R-:W3:Y:S01]  /*0a20*/  LDG.E R80, desc[UR10][R80.64] ;  /* 0x0000000a50507981 */ /* 0x000ee2000c1e1900 */
[----:B------:R-:W-:Y:S02]  /*0a30*/  IADD3 R79, P0, PT, R79, UR12, RZ ;  /* 0x0000000c4f4f7c10 */ /* 0x000fe4000ff1e0ff */
[----:B------:R-:W-:Y:S02]  /*0a40*/  IADD3 R87, P1, PT, R87, UR12, RZ ;  /* 0x0000000c57577c10 */ /* 0x000fe4000ff3e0ff */
[----:B------:R-:W-:-:S02]  /*0a50*/  LEA.HI.X R88, R88, UR13, RZ, 0x19, P0 ;  /* 0x0000000d58587c11 */ /* 0x000fc400080fccff */
[----:B------:R-:W-:-:S03]  /*0a60*/  LEA.HI.X R85, R85, UR13, RZ, 0x19, P1 ;  /* 0x0000000d55557c11 */ /* 0x000fc600088fccff */
[----:B------:R-:W-:Y:S02]  /*0a70*/  IMAD R88, R88, UR24, RZ ;  /* 0x0000001858587c24 */ /* 0x000fe4000f8e02ff */
[----:B------:R-:W-:Y:S02]  /*0a80*/  IMAD R86, R85, UR24, RZ ;  /* 0x0000001855567c24 */ /* 0x000fe4000f8e02ff */
[C---:B------:R-:W-:Y:S02]  /*0a90*/  IMAD R85, R79.reuse, UR25, R88 ;  /* 0x000000194f557c24 */ /* 0x040fe4000f8e0258 */
[----:B------:R-:W-:-:S04]  /*0aa0*/  IMAD.WIDE.U32 R78, R79, UR24, R74 ;  /* 0x000000184f4e7c25 */ /* 0x000fc8000f8e004a */
[----:B------:R-:W-:Y:S01]  /*0ab0*/  IMAD R89, R87, UR25, R86 ;  /* 0x0000001957597c24 */ /* 0x000fe2000f8e0256 */
[----:B------:R-:W-:Y:S01]  /*0ac0*/  LEA R86, P0, R78, UR18, 0x2 ;  /* 0x000000124e567c11 */ /* 0x000fe2000f8010ff */
[----:B------:R-:W-:Y:S02]  /*0ad0*/  IMAD.IADD R79, R79, 0x1, R85 ;  /* 0x000000014f4f7824 */ /* 0x000fe400078e0255 */
[----:B------:R-:W-:-:S03]  /*0ae0*/  IMAD.WIDE.U32 R74, R87, UR24, R74 ;  /* 0x00000018574a7c25 */ /* 0x000fc6000f8e004a */
[----:B------:R-:W-:Y:S01]  /*0af0*/  LEA.HI.X R87, R78, UR19, R79, 0x2, P0 ;  /* 0x000000134e577c11 */ /* 0x000fe200080f144f */
[----:B------:R-:W-:Y:S01]  /*0b00*/  IMAD.IADD R75, R75, 0x1, R89 ;  /* 0x000000014b4b7824 */ /* 0x000fe200078e0259 */
[----:B------:R-:W-:-:S03]  /*0b10*/  LEA R78, P0, R74, UR18, 0x2 ;  /* 0x000000124a4e7c11 */ /* 0x000fc6000f8010ff */
[----:B------:R-:W3:Y:S01]  /*0b20*/  LDG.E R86, desc[UR10][R86.64] ;  /* 0x0000000a56567981 */ /* 0x000ee2000c1e1900 */
[----:B------:R-:W-:-:S05]  /*0b30*/  LEA.HI.X R79, R74, UR19, R75, 0x2, P0 ;  /* 0x000000134a4f7c11 */ /* 0x000fca00080f144b */
[----:B------:R5:W3:Y:S01]  /*0b40*/  LDG.E R78, desc[UR10][R78.64] ;  /* 0x0000000a4e4e7981 */ /* 0x000ae2000c1e1900 */
[C---:B0-----:R-:W-:Y:S02]  /*0b50*/  VIADD R69, R0.reuse, 0x100 ;  /* 0x0000010000457836 */ /* 0x041fe40000000000 */
[C---:B------:R-:W-:Y:S02]  /*0b60*/  VIADD R70, R0.reuse, 0x200 ;  /* 0x0000020000467836 */ /* 0x040fe40000000000 */
[----:B------:R-:W-:Y:S01]  /*0b70*/  VIADD R74, R0, 0x300 ;  /* 0x00000300004a7836 */ /* 0x000fe20000000000 */
[C---:B------:R-:W-:Y:S02]  /*0b80*/  LOP3.LUT R75, R69.reuse, 0x7f8, RZ, 0xc0, !PT ;  /* 0x000007f8454b7812 */ /* 0x040fe400078ec0ff */
[----:B-1----:R-:W-:Y:S02]  /*0b90*/  LOP3.LUT R3, R70, 0x7f8, RZ, 0xc0, !PT ;  /* 0x000007f846037812 */ /* 0x002fe400078ec0ff */
[----:B-----5:R-:W-:-:S02]  /*0ba0*/  LOP3.LUT R73, R69, 0x780, RZ, 0xc0, !PT ;  /* 0x0000078045497812 */ /* 0x020fc400078ec0ff */
[----:B------:R-:W-:Y:S02]  /*0bb0*/  LOP3.LUT R69, R74, 0x7f8, RZ, 0xc0, !PT ;  /* 0x000007f84a457812 */ /* 0x000fe400078ec0ff */
[--C-:B------:R-:W-:Y:S02]  /*0bc0*/  LOP3.LUT R75, R75, 0x7, R0.reuse, 0xf8, !PT ;  /* 0x000000074b4b7812 */ /* 0x100fe400078ef800 */
[--C-:B------:R-:W-:Y:S02]  /*0bd0*/  LOP3.LUT R3, R3, 0x7, R0.reuse, 0xf8, !PT ;  /* 0x0000000703037812 */ /* 0x100fe400078ef800 */
[----:B------:R-:W-:Y:S02]  /*0be0*/  LOP3.LUT R79, R70, 0x780, RZ, 0xc0, !PT ;  /* 0x00000780464f7812 */ /* 0x000fe400078ec0ff */
[----:B------:R-:W-:Y:S02]  /*0bf0*/  LOP3.LUT R81, R74, 0x780, RZ, 0xc0, !PT ;  /* 0x000007804a517812 */ /* 0x000fe400078ec0ff */
[----:B------:R-:W-:-:S02]  /*0c00*/  LOP3.LUT R69, R69, 0x7, R0, 0xf8, !PT ;  /* 0x0000000745457812 */ /* 0x000fc400078ef800 */
[----:B------:R-:W-:Y:S02]  /*0c10*/  LEA R75, R75, UR7, 0x2 ;  /* 0x000000074b4b7c11 */ /* 0x000fe4000f8e10ff */
[--C-:B------:R-:W-:Y:S02]  /*0c20*/  LOP3.LUT R73, R73, 0x7f, R0.reuse, 0xf8, !PT ;  /* 0x0000007f49497812 */ /* 0x100fe400078ef800 */
[----:B------:R-:W-:Y:S02]  /*0c30*/  LEA R3, R3, UR7, 0x2 ;  /* 0x0000000703037c11 */ /* 0x000fe4000f8e10ff */
[--C-:B------:R-:W-:Y:S02]  /*0c40*/  LOP3.LUT R79, R79, 0x7f, R0.reuse, 0xf8, !PT ;  /* 0x0000007f4f4f7812 */ /* 0x100fe400078ef800 */
[----:B------:R-:W-:Y:S02]  /*0c50*/  LOP3.LUT R81, R81, 0x7f, R0, 0xf8, !PT ;  /* 0x0000007f51517812 */ /* 0x000fe400078ef800 */
[----:B------:R-:W-:-:S02]  /*0c60*/  LEA R69, R69, UR7, 0x2 ;  /* 0x0000000745457c11 */ /* 0x000fc4000f8e10ff */
[----:B------:R-:W-:Y:S02]  /*0c70*/  LEA R73, R73, UR8, 0x2 ;  /* 0x0000000849497c11 */ /* 0x000fe4000f8e10ff */
[----:B------:R-:W-:Y:S02]  /*0c80*/  LEA R79, R79, UR8, 0x2 ;  /* 0x000000084f4f7c11 */ /* 0x000fe4000f8e10ff */
[----:B------:R-:W-:Y:S01]  /*0c90*/  LEA R81, R81, UR8, 0x2 ;  /* 0x0000000851517c11 */ /* 0x000fe2000f8e10ff */
[----:B------:R-:W-:-:S04]  /*0ca0*/  UIADD3 UR5, UP0, UPT, UR5, 0x1, URZ ;  /* 0x0000000105057890 */ /* 0x000fc8000ff1e0ff */
[----:B------:R-:W-:Y:S02]  /*0cb0*/  UIADD3.X UR6, UPT, UPT, URZ, UR6, URZ, UP0, !UPT ;  /* 0x00000006ff067290 */ /* 0x000fe400087fe4ff */
[----:B------:R-:W-:Y:S01]  /*0cc0*/  UISETP.NE.U32.AND UP0, UPT, UR5, 0x200, UPT ;  /* 0x000002000500788c */ /* 0x000fe2000bf05070 */
[----:B------:R-:W-:Y:S01]  /*0cd0*/  UMOV UR12, 0x8 ;  /* 0x00000008000c7882 */ /* 0x000fe20000000000 */
[----:B------:R-:W-:Y:S02]  /*0ce0*/  UMOV UR4, URZ ;  /* 0x000000ff00047c82 */ /* 0x000fe40008000000 */
[----:B------:R-:W-:Y:S01]  /*0cf0*/  UISETP.NE.AND.EX UP0, UPT, UR6, URZ, UPT, UP0 ;  /* 0x000000ff0600728c */ /* 0x000fe2000bf05300 */
[----:B--2---:R-:W-:Y:S04]  /*0d00*/  STS [R82+UR7], R71 ;  /* 0x0000004752007988 */ /* 0x004fe80008000807 */
[----:B----4-:R-:W-:Y:S04]  /*0d10*/  STS [R75], R68 ;  /* 0x000000444b007388 */ /* 0x010fe80000000800 */
[----:B---3--:R0:W-:Y:S04]  /*0d20*/  STS [R3], R2 ;  /* 0x0000000203007388 */ /* 0x0081e80000000800 */
[----:B------:R1:W-:Y:S04]  /*0d30*/  STS [R69], R72 ;  /* 0x0000004845007388 */ /* 0x0003e80000000800 */
[----:B------:R1:W-:Y:S01]  /*0d40*/  STS [R82+UR8], R77 ;  /* 0x0000004d52007988 */ /* 0x0003e20008000808 */
[----:B0-----:R-:W-:-:S03]  /*0d50*/  IMAD.MOV.U32 R2, RZ, RZ, R84 ;  /* 0x000000ffff027224 */ /* 0x001fc600078e0054 */
[----:B------:R1:W-:Y:S01]  /*0d60*/  STS [R73], R80 ;  /* 0x0000005049007388 */ /* 0x0003e20000000800 */
[----:B------:R-:W-:-:S03]  /*0d70*/  IMAD.MOV.U32 R3, RZ, RZ, R83 ;  /* 0x000000ffff037224 */ /* 0x000fc600078e0053 */
[----:B------:R1:W-:Y:S04]  /*0d80*/  STS [R79], R86 ;  /* 0x000000564f007388 */ /* 0x0003e80000000800 */
[----:B------:R1:W-:Y:S01]  /*0d90*/  STS [R81], R78 ;  /* 0x0000004e51007388 */ /* 0x0003e20000000800 */
[----:B------:R-:W-:Y:S06]  /*0da0*/  BAR.SYNC.DEFER_BLOCKING 0x0 ;  /* 0x0000000000007b1d */ /* 0x000fec0000010000 */
.L_x_3:
[----:B------:R0:W2:Y:S01]  /*0db0*/  LDS R89, [R3+-0x800] ;  /* 0xfff8000003597984 */ /* 0x0000a20000000800 */
[----:B------:R-:W-:Y:S01]  /*0dc0*/  UIADD3 UR12, UP1, UPT, UR12, -0x1, URZ ;  /* 0xffffffff0c0c7890 */ /* 0x000fe2000ff3e0ff */
[----:B------:R-:W-:Y:S02]  /*0dd0*/  BSSY.RECONVERGENT B0, `(.L_x_0) ;  /* 0x00000ea000007945 */ /* 0x000fe40003800200 */
[----:B------:R0:W3:Y:S01]  /*0de0*/  LDS R93, [R3+-0x600] ;  /* 0xfffa0000035d7984 */ /* 0x0000e20000000800 */
[----:B------:R-:W-:Y:S02]  /*0df0*/  UIADD3.X UR4, UPT, UPT, UR4, -0x1, URZ, UP1, !UPT ;  /* 0xffffffff04047890 */ /* 0x000fe40008ffe4ff */
[----:B------:R-:W-:Y:S01]  /*0e00*/  UISETP.NE.U32.AND UP1, UPT, UR12, URZ, UPT ;  /* 0x000000ff0c00728c */ /* 0x000fe2000bf25070 */
[----:B------:R0:W4:Y:S03]  /*0e10*/  LDS R91, [R3+-0x400] ;  /* 0xfffc0000035b7984 */ /* 0x0001260000000800 */
[----:B------:R-:W-:Y:S01]  /*0e20*/  UISETP.NE.AND.EX UP1, UPT, UR4, URZ, UPT, UP1 ;  /* 0x000000ff0400728c */ /* 0x000fe2000bf25310 */
[----:B------:R0:W0:Y:S04]  /*0e30*/  LDS R85, [R3+-0x200] ;  /* 0xfffe000003557984 */ /* 0x0000280000000800 */
[----:B------:R0:W0:Y:S04]  /*0e40*/  LDS R87, [R3] ;  /* 0x0000000003577984 */ /* 0x0000280000000800 */
[----:B-1----:R1:W0:Y:S04]  /*0e50*/  LDS R81, [R3+0x200] ;  /* 0x0002000003517984 */ /* 0x0022280000000800 */
[----:B------:R1:W0:Y:S04]  /*0e60*/  LDS R79, [R3+0x400] ;  /* 0x00040000034f7984 */ /* 0x0002280000000800 */
[----:B------:R1:W0:Y:S04]  /*0e70*/  LDS R69, [R3+0x600] ;  /* 0x0006000003457984 */ /* 0x0002280000000800 */
[----:B------:R1:W0:Y:S04]  /*0e80*/  LDS R77, [R2+-0x100] ;  /* 0xffff0000024d7984 */ /* 0x0002280000000800 */
[----:B------:R1:W0:Y:S04]  /*0e90*/  LDS R74, [R2+-0xc0] ;  /* 0xffff4000024a7984 */ /* 0x0002280000000800 */
[----:B------:R1:W0:Y:S04]  /*0ea0*/  LDS R75, [R2+-0x80] ;  /* 0xffff8000024b7984 */ /* 0x0002280000000800 */
[----:B------:R1:W0:Y:S04]  /*0eb0*/  LDS R72, [R2+-0x40] ;  /* 0xffffc00002487984 */ /* 0x0002280000000800 */
[----:B------:R1:W0:Y:S04]  /*0ec0*/  LDS R73, [R2] ;  /* 0x0000000002497984 */ /* 0x0002280000000800 */
[----:B------:R1:W0:Y:S04]  /*0ed0*/  LDS R70, [R2+0x40] ;  /* 0x0000400002467984 */ /* 0x0002280000000800 */
[----:B------:R1:W0:Y:S04]  /*0ee0*/  LDS R71, [R2+0x80] ;  /* 0x0000800002477984 */ /* 0x0002280000000800 */
[----:B------:R1:W0:Y:S01]  /*0ef0*/  LDS R68, [R2+0xc0] ;  /* 0x0000c00002447984 */ /* 0x0002220000000800 */
[----:B--234-:R-:W-:Y:S05]  /*0f00*/  @P3 BRA `(.L_x_1) ;  /* 0x0000000400043947 */ /* 0x01cfea0003800000 */
[C---:B0-----:R-:W-:Y:S01]  /*0f10*/  FFMA R64, R89.reuse, R77, R64 ;  /* 0x0000004d59407223 */ /* 0x041fe20000000040 */
[C---:B------:R-:W-:Y:S01]  /*0f20*/  FFMA R65, R89.reuse, R74, R65 ;  /* 0x0000004a59417223 */ /* 0x040fe20000000041 */
[C---:B------:R-:W-:Y:S01]  /*0f30*/  FFMA R66, R89.reuse, R75, R66 ;  /* 0x0000004b59427223 */ /* 0x040fe20000000042 */
[C---:B------:R-:W-:Y:S01]  /*0f40*/  FFMA R67, R89.reuse, R72, R67 ;  /* 0x0000004859437223 */ /* 0x040fe20000000043 */
[C---:B------:R-:W-:Y:S01]  /*0f50*/  FFMA R60, R89.reuse, R73, R60 ;  /* 0x00000049593c7223 */ /* 0x040fe2000000003c */
[C---:B------:R-:W-:Y:S01]  /*0f60*/  FFMA R61, R89.reuse, R70, R61 ;  /* 0x00000046593d7223 */ /* 0x040fe2000000003d */
[C---:B------:R-:W-:Y:S01]  /*0f70*/  FFMA R62, R89.reuse, R71, R62 ;  /* 0x00000047593e7223 */ /* 0x040fe2000000003e */
[----:B------:R-:W-:Y:S01]  /*0f80*/  FFMA R63, R89, R68, R63 ;  /* 0x00000044593f7223 */ /* 0x000fe2000000003f */
[C---:B------:R-:W-:Y:S01]  /*0f90*/  FFMA R56, R93.reuse, R77, R56 ;  /* 0x0000004d5d387223 */ /* 0x040fe20000000038 */
        /* <DEDUP_REMOVED lines=55> */
[----:B------:R-:W-:Y:S06]  /*1310*/  BRA `(.L_x_2) ;  /* 0x0000000800547947 */ /* 0x000fec0003800000 */
.L_x_1:
[----:B------:R-:W2:Y:S01]  /*1320*/  S2R R76, SR_CTAID.X ;  /* 0x00000000004c7919 */ /* 0x000ea20000002500 */
[----:B------:R-:W3:Y:S01]  /*1330*/  S2R R0, SR_TID.X ;  /* 0x0000000000007919 */ /* 0x000ee20000002100 */
[----:B------:R-:W4:Y:S01]  /*1340*/  S2R R80, SR_CTAID.Y ;  /* 0x0000000000507919 */ /* 0x000f220000002600 */
[----:B--2---:R-:W-:Y:S01]  /*1350*/  IMAD.SHL.U32 R76, R76, 0x80, RZ ;  /* 0x000000804c4c7824 */ /* 0x004fe200078e00ff */
[----:B---3--:R-:W-:-:S04]  /*1360*/  SHF.R.U32.HI R78, RZ, 0x4, R0 ;  /* 0x00000004ff4e7819 */ /* 0x008fc80000011600 */
[C---:B------:R-:W-:Y:S02]  /*1370*/  LOP3.LUT P2, RZ, R76.reuse, 0xfffff000, RZ, 0xc0, !PT ;  /* 0xfffff0004cff7812 */ /* 0x040fe4000784c0ff */
[----:B------:R-:W-:Y:S02]  /*1380*/  LOP3.LUT R78, R76, R78, RZ, 0xfc, !PT ;  /* 0x0000004e4c4e7212 */ /* 0x000fe400078efcff */
[----:B------:R-:W-:-:S05]  /*1390*/  LOP3.LUT R76, R0, 0xf, RZ, 0xc0, !PT ;  /* 0x0000000f004c7812 */ /* 0x000fca00078ec0ff */
[----:B----4-:R-:W-:Y:S02]  /*13a0*/  IMAD R76, R80, 0x80, R76 ;  /* 0x00000080504c7824 */ /* 0x010fe400078e024c */
[----:B------:R-:W-:-:S05]  /*13b0*/  VIADD R80, R78, 0x10 ;  /* 0x000000104e507836 */ /* 0x000fca0000000000 */
[----:B------:R-:W-:Y:S01]  /*13c0*/  LOP3.LUT P0, RZ, R80, 0xfffff000, RZ, 0xc0, !PT ;  /* 0xfffff00050ff7812 */ /* 0x000fe2000780c0ff */
[----:B------:R-:W-:-:S03]  /*13d0*/  VIADD R80, R78, 0x20 ;  /* 0x000000204e507836 */ /* 0x000fc60000000000 */
[C---:B------:R-:W-:Y:S02]  /*13e0*/  ISETP.GT.U32.OR P4, PT, R76.reuse, 0xfef, P0 ;  /* 0x00000fef4c00780c */ /* 0x040fe40000784470 */
[C---:B------:R-:W-:Y:S02]  /*13f0*/  ISETP.GT.U32.OR P5, PT, R76.reuse, 0xfdf, P0 ;  /* 0x00000fdf4c00780c */ /* 0x040fe400007a4470 */
[C---:B------:R-:W-:Y:S02]  /*1400*/  ISETP.GT.U32.OR P1, PT, R76.reuse, 0xfff, P0 ;  /* 0x00000fff4c00780c */ /* 0x040fe40000724470 */
[----:B------:R-:W-:-:S07]  /*1410*/  ISETP.GT.U32.OR P6, PT, R76, 0xfcf, P0 ;  /* 0x00000fcf4c00780c */ /* 0x000fce00007c4470 */
[C---:B0-----:R-:W-:Y:S01]  /*1420*/  @!P4 FFMA R57, R93.reuse, R74, R57 ;  /* 0x0000004a5d39c223 */ /* 0x041fe20000000039 */
[C---:B------:R-:W-:Y:S01]  /*1430*/  ISETP.GT.U32.OR P4, PT, R76.reuse, 0xfaf, P0 ;  /* 0x00000faf4c00780c */ /* 0x040fe20000784470 */
[C---:B------:R-:W-:Y:S01]  /*1440*/  @!P5 FFMA R58, R93.reuse, R75, R58 ;  /* 0x0000004b5d3ad223 */ /* 0x040fe2000000003a */
[C---:B------:R-:W-:Y:S01]  /*1450*/  ISETP.GT.U32.OR P5, PT, R76.reuse, 0xf9f, P0 ;  /* 0x00000f9f4c00780c */ /* 0x040fe200007a4470 */
[C---:B------:R-:W-:Y:S01]  /*1460*/  @!P1 FFMA R56, R93.reuse, R77, R56 ;  /* 0x0000004d5d389223 */ /* 0x040fe20000000038 */
[----:B------:R-:W-:Y:S01]  /*1470*/  ISETP.GT.U32.OR P1, PT, R76, 0xfbf, P0 ;  /* 0x00000fbf4c00780c */ /* 0x000fe20000724470 */
[----:B------:R-:W-:Y:S01]  /*1480*/  @!P6 FFMA R59, R93, R72, R59 ;  /* 0x000000485d3be223 */ /* 0x000fe2000000003b */
[----:B------:R-:W-:Y:S01]  /*1490*/  LOP3.LUT P6, RZ, R80, 0xfffff000, RZ, 0xc0, !PT ;  /* 0xfffff00050ff7812 */ /* 0x000fe200078cc0ff */
[----:B------:R-:W-:Y:S01]  /*14a0*/  VIADD R80, R78, 0x30 ;  /* 0x000000304e507836 */ /* 0x000fe20000000000 */
[----:B------:R-:W-:-:S05]  /*14b0*/  ISETP.GT.U32.OR P0, PT, R76, 0xf8f, P0 ;  /* 0x00000f8f4c00780c */ /* 0x000fca0000704470 */
[C---:B------:R-:W-:Y:S01]  /*14c0*/  @!P4 FFMA R53, R93.reuse, R70, R53 ;  /* 0x000000465d35c223 */ /* 0x040fe20000000035 */
[C---:B------:R-:W-:Y:S01]  /*14d0*/  ISETP.GT.U32.OR P4, PT, R76.reuse, 0xfef, P6 ;  /* 0x00000fef4c00780c */ /* 0x040fe20003784470 */
[C---:B------:R-:W-:Y:S01]  /*14e0*/  @!P5 FFMA R54, R93.reuse, R71, R54 ;  /* 0x000000475d36d223 */ /* 0x040fe20000000036 */
[C---:B------:R-:W-:Y:S01]  /*14f0*/  ISETP.GT.U32.OR P5, PT, R76.reuse, 0xfdf, P6 ;  /* 0x00000fdf4c00780c */ /* 0x040fe200037a4470 */
[----:B------:R-:W-:Y:S01]  /*1500*/  @!P1 FFMA R52, R93, R73, R52 ;  /* 0x000000495d349223 */ /* 0x000fe20000000034 */
[----:B------:R-:W-:-:S03]  /*1510*/  ISETP.GT.U32.OR P1, PT, R76, 0xfff, P6 ;  /* 0x00000fff4c00780c */ /* 0x000fc60003724470 */
[----:B------:R-:W-:Y:S01]  /*1520*/  @!P0 FFMA R55, R93, R68, R55 ;  /* 0x000000445d378223 */ /* 0x000fe20000000037 */
[----:B------:R-:W-:-:S05]  /*1530*/  ISETP.GT.U32.OR P0, PT, R76, 0xfcf, P6 ;  /* 0x00000fcf4c00780c */ /* 0x000fca0003704470 */
[C---:B------:R-:W-:Y:S01]  /*1540*/  @!P4 FFMA R49, R91.reuse, R74, R49 ;  /* 0x0000004a5b31c223 */ /* 0x040fe20000000031 */
[C---:B------:R-:W-:Y:S01]  /*1550*/  ISETP.GT.U32.OR P4, PT, R76.reuse, 0xfaf, P6 ;  /* 0x00000faf4c00780c */ /* 0x040fe20003784470 */
[C---:B------:R-:W-:Y:S01]  /*1560*/  @!P5 FFMA R50, R91.reuse, R75, R50 ;  /* 0x0000004b5b32d223 */ /* 0x040fe20000000032 */
[C---:B------:R-:W-:Y:S01]  /*1570*/  ISETP.GT.U32.OR P5, PT, R76.reuse, 0xf9f, P6 ;  /* 0x00000f9f4c00780c */ /* 0x040fe200037a4470 */
[C---:B------:R-:W-:Y:S01]  /*1580*/  @!P1 FFMA R48, R91.reuse, R77, R48 ;  /* 0x0000004d5b309223 */ /* 0x040fe20000000030 */
[C---:B------:R-:W-:Y:S02]  /*1590*/  ISETP.GT.U32.OR P1, PT, R76.reuse, 0xfbf, P6 ;  /* 0x00000fbf4c00780c */ /* 0x040fe40003724470 */
[----:B------:R-:W-:Y:S01]  /*15a0*/  ISETP.GT.U32.OR P6, PT, R76, 0xf8f, P6 ;  /* 0x00000f8f4c00780c */ /* 0x000fe200037c4470 */
[----:B------:R-:W-:Y:S01]  /*15b0*/  @!P0 FFMA R51, R91, R72, R51 ;  /* 0x000000485b338223 */ /* 0x000fe20000000033 */
[----:B------:R-:W-:-:S05]  /*15c0*/  LOP3.LUT P0, RZ, R80, 0xfffff000, RZ, 0xc0, !PT ;  /* 0xfffff00050ff7812 */ /* 0x000fca000780c0ff */
[C---:B------:R-:W-:Y:S01]  /*15d0*/  @!P4 FFMA R45, R91.reuse, R70, R45 ;  /* 0x000000465b2dc223 */ /* 0x040fe2000000002d */
[C---:B------:R-:W-:Y:S01]  /*15e0*/  ISETP.GT.U32.OR P4, PT, R76.reuse, 0xfef, P0 ;  /* 0x00000fef4c00780c */ /* 0x040fe20000784470 */
[C---:B------:R-:W-:Y:S01]  /*15f0*/  @!P5 FFMA R46, R91.reuse, R71, R46 ;  /* 0x000000475b2ed223 */ /* 0x040fe2000000002e */
[C---:B------:R-:W-:Y:S01]  /*1600*/  ISETP.GT.U32.OR P5, PT, R76.reuse, 0xfdf, P0 ;  /* 0x00000fdf4c00780c */ /* 0x040fe200007a4470 */
[C---:B------:R-:W-:Y:S01]  /*1610*/  @!P1 FFMA R44, R91.reuse, R73, R44 ;  /* 0x000000495b2c9223 */ /* 0x040fe2000000002c */
[C---:B------:R-:W-:Y:S01]  /*1620*/  ISETP.GT.U32.OR P1, PT, R76.reuse, 0xfff, P0 ;  /* 0x00000fff4c00780c */ /* 0x040fe20000724470 */
[----:B------:R-:W-:Y:S01]  /*1630*/  @!P6 FFMA R47, R91, R68, R47 ;  /* 0x000000445b2fe223 */ /* 0x000fe2000000002f */
[----:B------:R-:W-:-:S07]  /*1640*/  ISETP.GT.U32.OR P6, PT, R76, 0xfcf, P0 ;  /* 0x00000fcf4c00780c */ /* 0x000fce00007c4470 */
        /* <DEDUP_REMOVED lines=8> */
[----:B------:R-:W-:Y:S01]  /*16d0*/  @!P4 FFMA R37, R85, R70, R37 ;  /* 0x000000465525c223 */ /* 0x000fe20000000025 */
[C---:B------:R-:W-:Y:S01]  /*16e0*/  ISETP.GT.U32.OR P4, PT, R76.reuse, 0xfcf, P2 ;  /* 0x00000fcf4c00780c */ /* 0x040fe20001784470 */
[-C--:B------:R-:W-:Y:S01]  /*16f0*/  @!P5 FFMA R64, R89, R77.reuse, R64 ;  /* 0x0000004d5940d223 */ /* 0x080fe20000000040 */
[----:B------:R-:W-:Y:S01]  /*1700*/  @!P5 FFMA R32, R87, R77, R32 ;  /* 0x0000004d5720d223 */ /* 0x000fe20000000020 */
[----:B------:R-:W-:Y:S01]  /*1710*/  @!P1 FFMA R36, R85, R73, R36 ;  /* 0x0000004955249223 */ /* 0x000fe20000000024 */
[C---:B------:R-:W-:Y:S01]  /*1720*/  ISETP.GT.U32.OR P5, PT, R76.reuse, 0xfbf, P2 ;  /* 0x00000fbf4c00780c */ /* 0x040fe200017a4470 */
[-C--:B------:R-:W-:Y:S01]  /*1730*/  @!P6 FFMA R65, R89, R74.reuse, R65 ;  /* 0x0000004a5941e223 */ /* 0x080fe20000000041 */
[----:B------:R-:W-:Y:S01]  /*1740*/  ISETP.GT.U32.OR P1, PT, R76, 0xfdf, P2 ;  /* 0x00000fdf4c00780c */ /* 0x000fe20001724470 */
[----:B------:R-:W-:Y:S01]  /*1750*/  @!P6 FFMA R33, R87, R74, R33 ;  /* 0x0000004a5721e223 */ /* 0x000fe20000000021 */
[----:B------:R-:W-:-:S05]  /*1760*/  IADD3 R80, P6, PT, R78, 0x50, RZ ;  /* 0x000000504e507810 */ /* 0x000fca0007fde0ff */
[-C--:B------:R-:W-:Y:S01]  /*1770*/  @!P4 FFMA R67, R89, R72.reuse, R67 ;  /* 0x000000485943c223 */ /* 0x080fe20000000043 */
[----:B------:R-:W-:Y:S01]  /*1780*/  @!P4 FFMA R35, R87, R72, R35 ;  /* 0x000000485723c223 */ /* 0x000fe20000000023 */
[C---:B------:R-:W-:Y:S02]  /*1790*/  ISETP.GT.U32.OR P4, PT, R76.reuse, 0xfaf, P2 ;  /* 0x00000faf4c00780c */ /* 0x040fe40001784470 */
[-C--:B------:R-:W-:Y:S01]  /*17a0*/  @!P5 FFMA R60, R89, R73.reuse, R60 ;  /* 0x00000049593cd223 */ /* 0x080fe2000000003c */
[----:B------:R-:W-:Y:S01]  /*17b0*/  @!P5 FFMA R28, R87, R73, R28 ;  /* 0x00000049571cd223 */ /* 0x000fe2000000001c */
[-C--:B------:R-:W-:Y:S01]  /*17c0*/  @!P1 FFMA R66, R89, R75.reuse, R66 ;  /* 0x0000004b59429223 */ /* 0x080fe20000000042 */
[----:B------:R-:W-:Y:S01]  /*17d0*/  @!P1 FFMA R34, R87, R75, R34 ;  /* 0x0000004b57229223 */ /* 0x000fe20000000022 */
[----:B------:R-:W-:Y:S02]  /*17e0*/  ISETP.GT.U32.OR P5, PT, R76, 0xf9f, P0 ;  /* 0x00000f9f4c00780c */ /* 0x000fe400007a4470 */
[----:B------:R-:W-:Y:S01]  /*17f0*/  LOP3.LUT P1, RZ, R80, 0xfffff000, RZ, 0xc0, !PT ;  /* 0xfffff00050ff7812 */ /* 0x000fe2000782c0ff */
[----:B------:R-:W-:Y:S01]  /*1800*/  IMAD.X R80, RZ, RZ, RZ, P6 ;  /* 0x000000ffff507224 */ /* 0x000fe200030e06ff */
[----:B------:R-:W-:-:S02]  /*1810*/  ISETP.GT.U32.OR P6, PT, R76, 0xf9f, P2 ;  /* 0x00000f9f4c00780c */ /* 0x000fc400017c4470 */
[----:B------:R-:W-:Y:S01]  /*1820*/  ISETP.GT.U32.OR P2, PT, R76, 0xf8f, P2 ;  /* 0x00000f8f4c00780c */ /* 0x000fe20001744470 */
[-C--:B------:R-:W-:Y:S01]  /*1830*/  @!P4 FFMA R61, R89, R70.reuse, R61 ;  /* 0x00000046593dc223 */ /* 0x080fe2000000003d */
[----:B------:R-:W-:Y:S01]  /*1840*/  LOP3.LUT P1, RZ, R80, 0x1, RZ, 0xc0, P1 ;  /* 0x0000000150ff7812 */ /* 0x000fe2000082c0ff */
[----:B------:R-:W-:Y:S01]  /*1850*/  @!P4 FFMA R29, R87, R70, R29 ;  /* 0x00000046571dc223 */ /* 0x000fe2000000001d */
[C---:B------:R-:W-:Y:S02]  /*1860*/  ISETP.GT.U32.OR P0, PT, R76.reuse, 0xf8f, P0 ;  /* 0x00000f8f4c00780c */ /* 0x040fe40000704470 */
[C---:B------:R-:W-:Y:S01]  /*1870*/  ISETP.GT.U32.OR P4, PT, R76.reuse, 0xfef, P1 ;  /* 0x00000fef4c00780c */ /* 0x040fe20000f84470 */
[----:B------:R-:W-:Y:S01]  /*1880*/  @!P5 FFMA R38, R85, R71, R38 ;  /* 0x000000475526d223 */ /* 0x000fe20000000026 */
[----:B------:R-:W-:-:S03]  /*1890*/  ISETP.GT.U32.OR P5, PT, R76, 0xfff, P1 ;  /* 0x00000fff4c00780c */ /* 0x000fc60000fa4470 */
[-C--:B------:R-:W-:Y:S01]  /*18a0*/  @!P6 FFMA R62, R89, R71.reuse, R62 ;  /* 0x00000047593ee223 */ /* 0x080fe2000000003e */
[----:B------:R-:W-:Y:S01]  /*18b0*/  @!P6 FFMA R30, R87, R71, R30 ;  /* 0x00000047571ee223 */ /* 0x000fe2000000001e */
[----:B------:R-:W-:Y:S01]  /*18c0*/  ISETP.GT.U32.OR P6, PT, R76, 0xfdf, P1 ;  /* 0x00000fdf4c00780c */ /* 0x000fe20000fc4470 */
[-C--:B------:R-:W-:Y:S01]  /*18d0*/  @!P2 FFMA R63, R89, R68.reuse, R63 ;  /* 0x00000044593fa223 */ /* 0x080fe2000000003f */
[-C--:B------:R-:W-:Y:S01]  /*18e0*/  @!P2 FFMA R31, R87, R68.reuse, R31 ;  /* 0x00000044571fa223 */ /* 0x080fe2000000001f */
[----:B------:R-:W-:Y:S01]  /*18f0*/  IADD3 R80, P2, PT, R78, 0x60, RZ ;  /* 0x000000604e507810 */ /* 0x000fe20007f5e0ff */
[----:B------:R-:W-:Y:S01]  /*1900*/  @!P0 FFMA R39, R85, R68, R39 ;  /* 0x0000004455278223 */ /* 0x000fe20000000027 */
[C---:B------:R-:W-:Y:S01]  /*1910*/  ISETP.GT.U32.OR P0, PT, R76.reuse, 0xfcf, P1 ;  /* 0x00000fcf4c00780c */ /* 0x040fe20000f04470 */
[C---:B------:R-:W-:Y:S01]  /*1920*/  @!P4 FFMA R25, R81.reuse, R74, R25 ;  /* 0x0000004a5119c223 */ /* 0x040fe20000000019 */
[----:B------:R-:W-:Y:S01]  /*1930*/  ISETP.GT.U32.OR P4, PT, R76, 0xfbf, P1 ;  /* 0x00000fbf4c00780c */ /* 0x000fe20000f84470 */
[----:B------:R-:W-:Y:S01]  /*1940*/  @!P5 FFMA R24, R81, R77, R24 ;  /* 0x0000004d5118d223 */ /* 0x000fe20000000018 */
[----:B------:R-:W-:Y:S01]  /*1950*/  LOP3.LUT P5, RZ, R80, 0xfffff000, RZ, 0xc0, !PT ;  /* 0xfffff00050ff7812 */ /* 0x000fe200078ac0ff */
[----:B------:R-:W-:Y:S01]  /*1960*/  IMAD.X R80, RZ, RZ, RZ, P2 ;  /* 0x000000ffff507224 */ /* 0x000fe200010e06ff */
[----:B------:R-:W-:-:S02]  /*1970*/  ISETP.GT.U32.OR P2, PT, R76, 0xf9f, P1 ;  /* 0x00000f9f4c00780c */ /* 0x000fc40000f44470 */
[C---:B------:R-:W-:Y:S01]  /*1980*/  @!P6 FFMA R26, R81.reuse, R75, R26 ;  /* 0x0000004b511ae223 */ /* 0x040fe2000000001a */
[C---:B------:R-:W-:Y:S02]  /*1990*/  ISETP.GT.U32.OR P6, PT, R76.reuse, 0xfaf, P1 ;  /* 0x00000faf4c00780c */ /* 0x040fe40000fc4470 */
[----:B------:R-:W-:Y:S02]  /*19a0*/  ISETP.GT.U32.OR P1, PT, R76, 0xf8f, P1 ;  /* 0x00000f8f4c00780c */ /* 0x000fe40000f24470 */
[----:B------:R-:W-:Y:S01]  /*19b0*/  LOP3.LUT P5, RZ, R80, 0x1, RZ, 0xc0, P5 ;  /* 0x0000000150ff7812 */ /* 0x000fe200028ac0ff */
[C---:B------:R-:W-:Y:S01]  /*19c0*/  @!P0 FFMA R27, R81.reuse, R72, R27 ;  /* 0x00000048511b8223 */ /* 0x040fe2000000001b */
[C---:B------:R-:W-:Y:S01]  /*19d0*/  @!P4 FFMA R20, R81.reuse, R73, R20 ;  /* 0x000000495114c223 */ /* 0x040fe20000000014 */
[----:B------:R-:W-:Y:S02]  /*19e0*/  IADD3 R78, P4, PT, R78, 0x70, RZ ;  /* 0x000000704e4e7810 */ /* 0x000fe40007f9e0ff */
[C---:B------:R-:W-:Y:S01]  /*19f0*/  ISETP.GT.U32.OR P0, PT, R76.reuse, 0xfff, P5 ;  /* 0x00000fff4c00780c */ /* 0x040fe20002f04470 */
[----:B------:R-:W-:Y:S01]  /*1a00*/  @!P2 FFMA R22, R81, R71, R22 ;  /* 0x000000475116a223 */ /* 0x000fe20000000016 */
[----:B------:R-:W-:Y:S01]  /*1a10*/  ISETP.GT.U32.OR P2, PT, R76, 0xfdf, P5 ;  /* 0x00000fdf4c00780c */ /* 0x000fe20002f44470 */
[----:B------:R-:W-:-:S02]  /*1a20*/  IMAD.X R80, RZ, RZ, RZ, P4 ;  /* 0x000000ffff507224 */ /* 0x000fc400020e06ff */
[C---:B------:R-:W-:Y:S01]  /*1a30*/  @!P6 FFMA R21, R81.reuse, R70, R21 ;  /* 0x000000465115e223 */ /* 0x040fe20000000015 */
[C---:B------:R-:W-:Y:S01]  /*1a40*/  ISETP.GT.U32.OR P6, PT, R76.reuse, 0xfef, P5 ;  /* 0x00000fef4c00780c */ /* 0x040fe20002fc4470 */
[----:B------:R-:W-:Y:S01]  /*1a50*/  @!P1 FFMA R23, R81, R68, R23 ;  /* 0x0000004451179223 */ /* 0x000fe20000000017 */
[C---:B------:R-:W-:Y:S02]  /*1a60*/  ISETP.GT.U32.OR P1, PT, R76.reuse, 0xfcf, P5 ;  /* 0x00000fcf4c00780c */ /* 0x040fe40002f24470 */
[----:B------:R-:W-:-:S03]  /*1a70*/  ISETP.GT.U32.OR P4, PT, R76, 0xfbf, P5 ;  /* 0x00000fbf4c00780c */ /* 0x000fc60002f84470 */
[C---:B------:R-:W-:Y:S01]  /*1a80*/  @!P0 FFMA R16, R79.reuse, R77, R16 ;  /* 0x0000004d4f108223 */ /* 0x040fe20000000010 */
[----:B------:R-:W-:Y:S01]  /*1a90*/  LOP3.LUT P0, RZ, R78, 0xfffff000, RZ, 0xc0, !PT ;  /* 0xfffff0004eff7812 */ /* 0x000fe2000780c0ff */
[C---:B------:R-:W-:Y:S01]  /*1aa0*/  @!P2 FFMA R18, R79.reuse, R75, R18 ;  /* 0x0000004b4f12a223 */ /* 0x040fe20000000012 */
[----:B------:R-:W-:Y:S02]  /*1ab0*/  ISETP.GT.U32.OR P2, PT, R76, 0xf9f, P5 ;  /* 0x00000f9f4c00780c */ /* 0x000fe40002f44470 */
[----:B------:R-:W-:Y:S01]  /*1ac0*/  LOP3.LUT P0, RZ, R80, 0x1, RZ, 0xc0, P0 ;  /* 0x0000000150ff7812 */ /* 0x000fe2000000c0ff */
[C---:B------:R-:W-:Y:S01]  /*1ad0*/  @!P6 FFMA R17, R79.reuse, R74, R17 ;  /* 0x0000004a4f11e223 */ /* 0x040fe20000000011 */
[C---:B------:R-:W-:Y:S01]  /*1ae0*/  ISETP.GT.U32.OR P6, PT, R76.reuse, 0xfaf, P5 ;  /* 0x00000faf4c00780c */ /* 0x040fe20002fc4470 */
[C---:B------:R-:W-:Y:S02]  /*1af0*/  @!P1 FFMA R19, R79.reuse, R72, R19 ;  /* 0x000000484f139223 */ /* 0x040fe40000000013 */
[----:B------:R-:W-:Y:S01]  /*1b00*/  @!P4 FFMA R12, R79, R73, R12 ;  /* 0x000000494f0cc223 */ /* 0x000fe2000000000c */
[----:B------:R-:W-:-:S02]  /*1b10*/  ISETP.GT.U32.OR P5, PT, R76, 0xf8f, P5 ;  /* 0x00000f8f4c00780c */ /* 0x000fc40002fa4470 */
[C---:B------:R-:W-:Y:S02]  /*1b20*/  ISETP.GT.U32.OR P1, PT, R76.reuse, 0xfff, P0 ;  /* 0x00000fff4c00780c */ /* 0x040fe40000724470 */
[C---:B------:R-:W-:Y:S01]  /*1b30*/  ISETP.GT.U32.OR P4, PT, R76.reuse, 0xfef, P0 ;  /* 0x00000fef4c00780c */ /* 0x040fe20000784470 */
[----:B------:R-:W-:Y:S01]  /*1b40*/  @!P2 FFMA R14, R79, R71, R14 ;  /* 0x000000474f0ea223 */ /* 0x000fe2000000000e */
[----:B------:R-:W-:-:S03]  /*1b50*/  ISETP.GT.U32.OR P2, PT, R76, 0xfaf, P0 ;  /* 0x00000faf4c00780c */ /* 0x000fc60000744470 */
[----:B------:R-:W-:Y:S01]  /*1b60*/  @!P6 FFMA R13, R79, R70, R13 ;  /* 0x000000464f0de223 */ /* 0x000fe2000000000d */
[----:B------:R-:W-:-:S03]  /*1b70*/  ISETP.GT.U32.OR P6, PT, R76, 0xfdf, P0 ;  /* 0x00000fdf4c00780c */ /* 0x000fc600007c4470 */
[----:B------:R-:W-:Y:S01]  /*1b80*/  @!P5 FFMA R15, R79, R68, R15 ;  /* 0x000000444f0fd223 */ /* 0x000fe2000000000f */
[C---:B------:R-:W-:Y:S01]  /*1b90*/  ISETP.GT.U32.OR P5, PT, R76.reuse, 0xfcf, P0 ;  /* 0x00000fcf4c00780c */ /* 0x040fe200007a4470 */
[C---:B------:R-:W-:Y:S01]  /*1ba0*/  @!P1 FFMA R8, R69.reuse, R77, R8 ;  /* 0x0000004d45089223 */ /* 0x040fe20000000008 */
[C---:B------:R-:W-:Y:S01]  /*1bb0*/  ISETP.GT.U32.OR P1, PT, R76.reuse, 0xf9f, P0 ;  /* 0x00000f9f4c00780c */ /* 0x040fe20000724470 */
[C---:B------:R-:W-:Y:S01]  /*1bc0*/  @!P4 FFMA R9, R69.reuse, R74, R9 ;  /* 0x0000004a4509c223 */ /* 0x040fe20000000009 */
[----:B------:R-:W-:Y:S01]  /*1bd0*/  ISETP.GT.U32.OR P4, PT, R76, 0xfbf, P0 ;  /* 0x00000fbf4c00780c */ /* 0x000fe20000784470 */
[----:B------:R-:W-:-:S04]  /*1be0*/  @!P2 FFMA R5, R69, R70, R5 ;  /* 0x000000464505a223 */ /* 0x000fc80000000005 */
[----:B------:R-:W-:-:S04]  /*1bf0*/  @!P6 FFMA R10, R69, R75, R10 ;  /* 0x0000004b450ae223 */ /* 0x000fc8000000000a */
[C---:B------:R-:W-:Y:S02]  /*1c00*/  @!P5 FFMA R11, R69.reuse, R72, R11 ;  /* 0x00000048450bd223 */ /* 0x040fe4000000000b */
[C---:B------:R-:W-:Y:S02]  /*1c10*/  @!P1 FFMA R6, R69.reuse, R71, R6 ;  /* 0x0000004745069223 */ /* 0x040fe40000000006 */
[----:B------:R-:W-:Y:S01]  /*1c20*/  @!P4 FFMA R4, R69, R73, R4 ;  /* 0x000000494504c223 */ /* 0x000fe20000000004 */
[----:B------:R-:W-:Y:S06]  /*1c30*/  @P0 BRA `(.L_x_2) ;  /* 0x00000000000c0947 */ /* 0x000fec0003800000 */
[----:B------:R-:W-:Y:S01]  /*1c40*/  ISETP.GT.U32.AND P0, PT, R76, 0xf8f, PT ;  /* 0x00000f8f4c00780c */ /* 0x000fe20003f04070 */
[----:B------:R-:W-:-:S12]  /*1c50*/  FMUL R68, R69, R68 ;  /* 0x0000004445447220 */ /* 0x000fd80000400000 */
[----:B------:R-:W-:-:S07]  /*1c60*/  @!P0 FADD R7, R7, R68 ;  /* 0x0000004407078221 */ /* 0x000fce0000000000 */
.L_x_2:
[----:B------:R-:W-:Y:S05]  /*1c70*/  BSYNC.RECONVERGENT B0 ;  /* 0x0000000000007941 */ /* 0x000fea0003800200 */
.L_x_0:
[----:B-1----:R-:W-:Y:S02]  /*1c80*/  VIADD R3, R3, 0x4 ;  /* 0x0000000403037836 */ /* 0x002fe40000000000 */
[----:B------:R-:W-:Y:S01]  /*1c90*/  VIADD R2, R2, 0x200 ;  /* 0x0000020002027836 */ /* 0x000fe20000000000 */
[----:B------:R-:W-:Y:S06]  /*1ca0*/  BRA.U UP1, `(.L_x_3) ;  /* 0xfffffff101407547 */ /* 0x000fec000b83ffff */
[----:B------:R-:W-:Y:S06]  /*1cb0*/  BAR.SYNC.DEFER_BLOCKING 0x0 ;  /* 0x0000000000007b1d */ /* 0x000fec0000010000 */
[----:B------:R-:W-:Y:S05]  /*1cc0*/  BRA.U UP0, `(.L_x_4) ;  /* 0xffffffe900047547 */ /* 0x000fea000b83ffff */
[----:B------:R-:W0:Y:S01]  /*1cd0*/  S2R R68, SR_TID.X ;  /* 0x0000000000447919 */ /* 0x000e220000002100 */
[----:B------:R-:W1:Y:S01]  /*1ce0*/  S2UR UR7, SR_CTAID.X ;  /* 0x00000000000779c3 */ /* 0x000e620000002500 */
[----:B------:R-:W-:Y:S01]  /*1cf0*/  UIADD3 UR8, UPT, UPT, UR9, 0x10, URZ ;  /* 0x0000001009087890 */ /* 0x000fe2000fffe0ff */
[----:B------:R-:W2:Y:S01]  /*1d00*/  S2R R2, SR_CTAID.Y ;  /* 0x0000000000027919 */ /* 0x000ea20000002600 */
[----:B------:R-:W3:Y:S01]  /*1d10*/  LDCU.64 UR16, c[0x0][0x3e8] ;  /* 0x00007d00ff1077ac */ /* 0x000ee20008000a00 */
[----:B------:R-:W-:Y:S01]  /*1d20*/  STL.128 [R1+0x60], R40 ;  /* 0x0000602801007387 */ /* 0x000fe20000100c00 */
[----:B------:R-:W-:Y:S01]  /*1d30*/  UMOV UR5, 0x400 ;  /* 0x0000040000057882 */ /* 0x000fe20000000000 */
[----:B------:R-:W-:Y:S01]  /*1d40*/  UMOV UR6, URZ ;  /* 0x000000ff00067c82 */ /* 0x000fe20008000000 */
[----:B------:R-:W-:Y:S01]  /*1d50*/  UIADD3 UR5, UPT, UPT, UR5, 0x2000, URZ ;  /* 0x0000200005057890 */ /* 0x000fe2000fffe0ff */
[----:B------:R4:W-:Y:S01]  /*1d60*/  STL.128 [R1+0x70], R36 ;  /* 0x0000702401007387 */ /* 0x0009e20000100c00 */
[----:B------:R-:W-:Y:S01]  /*1d70*/  UMOV UR4, URZ ;  /* 0x000000ff00047c82 */ /* 0x000fe20008000000 */
[----:B------:R-:W0:Y:S02]  /*1d80*/  LDCU.64 UR12, c[0x0][0x3d0] ;  /* 0x00007a00ff0c77ac */ /* 0x000e240008000a00 */
[----:B------:R5:W-:Y:S04]  /*1d90*/  STL.128 [R1+0x80], R32 ;  /* 0x0000802001007387 */ /* 0x000be80000100c00 */
[----:B------:R5:W-:Y:S01]  /*1da0*/  STL.128 [R1+0x50], R44 ;  /* 0x0000502c01007387 */ /* 0x000be20000100c00 */
[----:B---3--:R-:W-:-:S03]  /*1db0*/  USHF.L.U64.HI UR14, UR16, 0x6, UR17 ;  /* 0x00000006100e7899 */ /* 0x008fc60008010211 */
[----:B------:R-:W-:Y:S01]  /*1dc0*/  STL.128 [R1+0xc0], R16 ;  /* 0x0000c01001007387 */ /* 0x000fe20000100c00 */
[----:B-1----:R-:W-:Y:S01]  /*1dd0*/  USHF.L.U32 UR9, UR7, 0x7, URZ ;  /* 0x0000000707097899 */ /* 0x002fe200080006ff */
[----:B------:R-:W1:Y:S02]  /*1de0*/  S2UR UR7, SR_CgaCtaId ;  /* 0x00000000000779c3 */ /* 0x000e640000008800 */
[----:B------:R-:W-:Y:S01]  /*1df0*/  STL.128 [R1+0xd0], R12 ;  /* 0x0000d00c01007387 */ /* 0x000fe20000100c00 */
[C---:B0-----:R-:W-:Y:S01]  /*1e00*/  IMAD.SHL.U32 R0, R68.reuse, 0x10, RZ ;  /* 0x0000001044007824 */ /* 0x041fe200078e00ff */
[----:B------:R-:W-:Y:S02]  /*1e10*/  SHF.R.U32.HI R3, RZ, 0x3, R68 ;  /* 0x00000003ff037819 */ /* 0x000fe40000011644 */
[----:B------:R-:W-:Y:S01]  /*1e20*/  STL.128 [R1+0xe0], R8 ;  /* 0x0000e00801007387 */ /* 0x000fe20000100c00 */
[----:B----4-:R-:W-:Y:S02]  /*1e30*/  IADD3 R39, P1, PT, R68, 0x600, RZ ;  /* 0x0000060044277810 */ /* 0x010fe40007f3e0ff */
[----:B------:R-:W-:Y:S01]  /*1e40*/  LOP3.LUT R0, R0, 0x70, RZ, 0xc0, !PT ;  /* 0x0000007000007812 */ /* 0x000fe200078ec0ff */
[----:B------:R0:W-:Y:S01]  /*1e50*/  STL.128 [R1+0xf0], R4 ;  /* 0x0000f00401007387 */ /* 0x0001e20000100c00 */
[----:B------:R-:W-:Y:S01]  /*1e60*/  IADD3 R43, P5, PT, R68, 0x300, RZ ;  /* 0x00000300442b7810 */ /* 0x000fe20007fbe0ff */
[----:B------:R-:W-:Y:S01]  /*1e70*/  IMAD.X R40, RZ, RZ, RZ, P1 ;  /* 0x000000ffff287224 */ /* 0x000fe200008e06ff */
[----:B------:R-:W-:Y:S01]  /*1e80*/  LOP3.LUT R0, R0, 0xf, R3, 0xf8, !PT ;  /* 0x0000000f00007812 */ /* 0x000fe200078ef803 */
[----:B--2---:R-:W-:Y:S01]  /*1e90*/  IMAD.SHL.U32 R3, R2, 0x80, RZ ;  /* 0x0000008002037824 */ /* 0x004fe200078e00ff */
[C---:B-----5:R-:W-:Y:S01]  /*1ea0*/  IADD3 R33, P3, PT, R68.reuse, 0x100, RZ ;  /* 0x0000010044217810 */ /* 0x060fe20007f7e0ff */
[C---:B------:R-:W-:Y:S01]  /*1eb0*/  IMAD.SHL.U32 R2, R68.reuse, 0x8, RZ ;  /* 0x0000000844027824 */ /* 0x040fe200078e00ff */
[C---:B------:R-:W-:Y:S01]  /*1ec0*/  IADD3 R35, P4, PT, R68.reuse, 0x200, RZ ;  /* 0x0000020044237810 */ /* 0x040fe20007f9e0ff */
[----:B------:R-:W-:Y:S01]  /*1ed0*/  IMAD.X R44, RZ, RZ, RZ, P5 ;  /* 0x000000ffff2c7224 */ /* 0x000fe200028e06ff */
[C---:B------:R-:W-:Y:S01]  /*1ee0*/  IADD3 R37, P2, PT, R68.reuse, 0x700, RZ ;  /* 0x0000070044257810 */ /* 0x040fe20007f5e0ff */
[----:B------:R-:W-:Y:S01]  /*1ef0*/  IMAD.X R34, RZ, RZ, RZ, P3 ;  /* 0x000000ffff227224 */ /* 0x000fe200018e06ff */
[----:B------:R-:W-:Y:S01]  /*1f00*/  IADD3 R41, P0, PT, R68, 0x500, RZ ;  /* 0x0000050044297810 */ /* 0x000fe20007f1e0ff */
[----:B------:R-:W-:Y:S01]  /*1f10*/  IMAD.X R36, RZ, RZ, RZ, P4 ;  /* 0x000000ffff247224 */ /* 0x000fe200020e06ff */
[----:B------:R2:W-:Y:S01]  /*1f20*/  STL.128 [R1], R64 ;  /* 0x0000004001007387 */ /* 0x0005e20000100c00 */
[----:B------:R-:W-:Y:S01]  /*1f30*/  IMAD.X R38, RZ, RZ, RZ, P2 ;  /* 0x000000ffff267224 */ /* 0x000fe200010e06ff */
[----:B-1----:R-:W-:Y:S01]  /*1f40*/  ULEA UR5, UR7, UR5, 0x18 ;  /* 0x0000000507057291 */ /* 0x002fe2000f8ec0ff */
[----:B------:R-:W-:Y:S01]  /*1f50*/  IMAD.X R42, RZ, RZ, RZ, P0 ;  /* 0x000000ffff2a7224 */ /* 0x000fe200000e06ff */
[----:B0-----:R-:W-:Y:S01]  /*1f60*/  LOP3.LUT R5, R2, 0x1f80, RZ, 0xc0, !PT ;  /* 0x00001f8002057812 */ /* 0x001fe200078ec0ff */
[C---:B------:R-:W-:Y:S01]  /*1f70*/  VIADD R11, R68.reuse, 0x100 ;  /* 0x00000100440b7836 */ /* 0x040fe20000000000 */
[C---:B------:R-:W-:Y:S01]  /*1f80*/  LOP3.LUT R4, R68.reuse, 0x400, RZ, 0xfc, !PT ;  /* 0x0000040044047812 */ /* 0x040fe200078efcff */
[C---:B------:R-:W-:Y:S01]  /*1f90*/  VIADD R13, R68.reuse, 0x200 ;  /* 0x00000200440d7836 */ /* 0x040fe20000000000 */
[----:B------:R-:W-:Y:S01]  /*1fa0*/  SHF.R.U64 R39, R39, 0x7, R40 ;  /* 0x0000000727277819 */ /* 0x000fe20000001228 */
[C---:B------:R-:W-:Y:S01]  /*1fb0*/  VIADD R15, R68.reuse, 0x300 ;  /* 0x00000300440f7836 */ /* 0x040fe20000000000 */
[----:B------:R-:W-:Y:S01]  /*1fc0*/  SHF.R.U64 R43, R43, 0x7, R44 ;  /* 0x000000072b2b7819 */ /* 0x000fe2000000122c */
[C---:B------:R-:W-:Y:S01]  /*1fd0*/  VIADD R9, R68.reuse, 0x500 ;  /* 0x0000050044097836 */ /* 0x040fe20000000000 */
[----:B------:R0:W-:Y:S01]  /*1fe0*/  STL.128 [R1+0x40], R48 ;  /* 0x0000403001007387 */ /* 0x0001e20000100c00 */
[C---:B------:R-:W-:Y:S01]  /*1ff0*/  VIADD R7, R68.reuse, 0x600 ;  /* 0x0000060044077836 */ /* 0x040fe20000000000 */
[--C-:B------:R-:W-:Y:S01]  /*2000*/  LOP3.LUT R5, R5, 0xf, R68.reuse, 0xf8, !PT ;  /* 0x0000000f05057812 */ /* 0x100fe200078ef844 */
[----:B------:R-:W-:Y:S01]  /*2010*/  VIADD R17, R68, 0x700 ;  /* 0x0000070044117836 */ /* 0x000fe20000000000 */
[----:B--2---:R-:W-:Y:S01]  /*2020*/  LOP3.LUT R64, R3, 0xf, R68, 0xf8, !PT ;  /* 0x0000000f03407812 */ /* 0x004fe200078ef844 */
[----:B------:R1:W-:Y:S01]  /*2030*/  STL.128 [R1+0x10], R60 ;  /* 0x0000103c01007387 */ /* 0x0003e20000100c00 */
[----:B------:R-:W-:Y:S01]  /*2040*/  SHF.R.U64 R33, R33, 0x7, R34 ;  /* 0x0000000721217819 */ /* 0x000fe20000001222 */
[----:B------:R-:W-:Y:S01]  /*2050*/  UMOV UR7, UR9 ;  /* 0x0000000900077c82 */ /* 0x000fe20008000000 */
[----:B------:R-:W-:Y:S01]  /*2060*/  SHF.R.U64 R35, R35, 0x7, R36 ;  /* 0x0000000723237819 */ /* 0x000fe20000001224 */
[----:B------:R2:W-:Y:S01]  /*2070*/  STL.128 [R1+0xb0], R20 ;  /* 0x0000b01401007387 */ /* 0x0005e20000100c00 */
[----:B------:R-:W-:-:S02]  /*2080*/  SHF.R.U64 R37, R37, 0x7, R38 ;  /* 0x0000000725257819 */ /* 0x000fc40000001226 */
[----:B------:R-:W-:Y:S01]  /*2090*/  SHF.R.U32.HI R40, RZ, 0x7, R40 ;  /* 0x00000007ff287819 */ /* 0x000fe20000011628 */
[----:B------:R-:W-:Y:S01]  /*20a0*/  STL.128 [R1+0xa0], R24 ;  /* 0x0000a01801007387 */ /* 0x000fe20000100c00 */
[----:B------:R-:W-:Y:S02]  /*20b0*/  SHF.R.U64 R41, R41, 0x7, R42 ;  /* 0x0000000729297819 */ /* 0x000fe4000000122a */
[----:B------:R-:W-:Y:S01]  /*20c0*/  SHF.R.U32.HI R44, RZ, 0x7, R44 ;  /* 0x00000007ff2c7819 */ /* 0x000fe2000001162c */
[----:B------:R3:W-:Y:S01]  /*20d0*/  STL.128 [R1+0x20], R56 ;  /* 0x0000203801007387 */ /* 0x0007e20000100c00 */
[----:B------:R-:W-:Y:S01]  /*20e0*/  LOP3.LUT R2, R0, R3, RZ, 0xfc, !PT ;  /* 0x0000000300027212 */ /* 0x000fe200078efcff */
[----:B------:R-:W-:Y:S01]  /*20f0*/  IMAD R10, R40, UR16, RZ ;  /* 0x00000010280a7c24 */ /* 0x000fe2000f8e02ff */
[C---:B------:R-:W-:Y:S01]  /*2100*/  LOP3.LUT R11, R0.reuse, 0x780, R11, 0xf8, !PT ;  /* 0x00000780000b7812 */ /* 0x040fe200078ef80b */
[----:B------:R-:W-:Y:S01]  /*2110*/  STL.128 [R1+0x90], R28 ;  /* 0x0000901c01007387 */ /* 0x000fe20000100c00 */
[----:B------:R-:W-:Y:S01]  /*2120*/  LOP3.LUT R13, R0, 0x780, R13, 0xf8, !PT ;  /* 0x00000780000d7812 */ /* 0x000fe200078ef80d */
[----:B------:R-:W-:Y:S01]  /*2130*/  IMAD R14, R44, UR16, RZ ;  /* 0x000000102c0e7c24 */ /* 0x000fe2000f8e02ff */
[C---:B------:R-:W-:Y:S01]  /*2140*/  LOP3.LUT R15, R0.reuse, 0x780, R15, 0xf8, !PT ;  /* 0x00000780000f7812 */ /* 0x040fe200078ef80f */
[----:B------:R4:W-:Y:S01]  /*2150*/  STL.128 [R1+0x30], R52 ;  /* 0x0000303401007387 */ /* 0x0009e20000100c00 */
[----:B------:R-:W-:-:S02]  /*2160*/  LOP3.LUT R9, R0, 0xf80, R9, 0xf8, !PT ;  /* 0x00000f8000097812 */ /* 0x000fc400078ef809 */
[C---:B------:R-:W-:Y:S02]  /*2170*/  LOP3.LUT R7, R0.reuse, 0xf80, R7, 0xf8, !PT ;  /* 0x00000f8000077812 */ /* 0x040fe400078ef807 */
[C---:B------:R-:W-:Y:S02]  /*2180*/  LOP3.LUT R17, R0.reuse, 0xf80, R17, 0xf8, !PT ;  /* 0x00000f8000117812 */ /* 0x040fe400078ef811 */
[----:B0-----:R-:W-:Y:S02]  /*2190*/  LOP3.LUT R51, R0, 0x380, R68, 0xf8, !PT ;  /* 0x0000038000337812 */ /* 0x001fe400078ef844 */
[----:B------:R-:W-:Y:S02]  /*21a0*/  ISETP.GT.U32.AND P0, PT, R64, 0xfff, PT ;  /* 0x00000fff4000780c */ /* 0x000fe40003f04070 */
[----:B------:R-:W-:Y:S02]  /*21b0*/  SHF.R.U32.HI R34, RZ, 0x7, R34 ;  /* 0x00000007ff227819 */ /* 0x000fe40000011622 */
[----:B------:R-:W-:-:S02]  /*21c0*/  SHF.R.U32.HI R36, RZ, 0x7, R36 ;  /* 0x00000007ff247819 */ /* 0x000fc40000011624 */
[----:B------:R-:W-:Y:S02]  /*21d0*/  SHF.R.U32.HI R38, RZ, 0x7, R38 ;  /* 0x00000007ff267819 */ /* 0x000fe40000011626 */
[----:B------:R-:W-:Y:S01]  /*21e0*/  SHF.R.U32.HI R42, RZ, 0x7, R42 ;  /* 0x00000007ff2a7819 */ /* 0x000fe2000001162a */
[----:B------:R-:W-:Y:S01]  /*21f0*/  IMAD R6, R36, UR16, RZ ;  /* 0x0000001024067c24 */ /* 0x000fe2000f8e02ff */
[----:B-1----:R-:W-:Y:S01]  /*2200*/  SHF.R.U64 R62, R68, 0x7, RZ ;  /* 0x00000007443e7819 */ /* 0x002fe200000012ff */
[----:B------:R-:W-:Y:S01]  /*2210*/  IMAD R8, R38, UR16, RZ ;  /* 0x0000001026087c24 */ /* 0x000fe2000f8e02ff */
[----:B------:R-:W-:Y:S01]  /*2220*/  SHF.R.U64 R0, R4, 0x7, RZ ;  /* 0x0000000704007819 */ /* 0x000fe200000012ff */
[----:B------:R-:W-:Y:S01]  /*2230*/  IMAD R4, R34, UR16, RZ ;  /* 0x0000001022047c24 */ /* 0x000fe2000f8e02ff */
[----:B------:R-:W-:Y:S01]  /*2240*/  LEA R45, R5, UR5, 0x2 ;  /* 0x00000005052d7c11 */ /* 0x000fe2000f8e10ff */
[----:B------:R-:W-:Y:S01]  /*2250*/  IMAD R12, R42, UR16, RZ ;  /* 0x000000102a0c7c24 */ /* 0x000fe2000f8e02ff */
[----:B--2---:R-:W-:-:S02]  /*2260*/  LOP3.LUT R23, R39, UR9, RZ, 0xfc, !PT ;  /* 0x0000000927177c12 */ /* 0x004fc4000f8efcff */
[----:B------:R-:W-:Y:S02]  /*2270*/  LOP3.LUT R19, R43, UR9, RZ, 0xfc, !PT ;  /* 0x000000092b137c12 */ /* 0x000fe4000f8efcff */
[----:B------:R-:W-:Y:S01]  /*2280*/  P2R R3, PR, RZ, 0x1 ;  /* 0x00000001ff037803 */ /* 0x000fe20000000000 */
[----:B------:R-:W-:Y:S01]  /*2290*/  IMAD.MOV.U32 R3, RZ, RZ, RZ ;  /* 0x000000ffff037224 */ /* 0x000fe200078e00ff */
[----:B------:R-:W-:Y:S01]  /*22a0*/  LOP3.LUT R5, R33, UR9, RZ, 0xfc, !PT ;  /* 0x0000000921057c12 */ /* 0x000fe2000f8efcff */
[----:B---3--:R-:W-:Y:S01]  /*22b0*/  IMAD R57, R23, UR17, R10 ;  /* 0x0000001117397c24 */ /* 0x008fe2000f8e020a */
[----:B------:R-:W-:Y:S01]  /*22c0*/  LOP3.LUT R27, R35, UR9, RZ, 0xfc, !PT ;  /* 0x00000009231b7c12 */ /* 0x000fe2000f8efcff */
[----:B------:R-:W-:Y:S01]  /*22d0*/  IMAD R63, R19, UR17, R14 ;  /* 0x00000011133f7c24 */ /* 0x000fe2000f8e020e */
[----:B------:R-:W-:Y:S01]  /*22e0*/  LOP3.LUT R25, R37, UR9, RZ, 0xfc, !PT ;  /* 0x0000000925197c12 */ /* 0x000fe2000f8efcff */
[----:B----4-:R-:W-:Y:S01]  /*22f0*/  IMAD R53, R5, UR17, R4 ;  /* 0x0000001105357c24 */ /* 0x010fe2000f8e0204 */
[----:B------:R-:W-:Y:S01]  /*2300*/  LOP3.LUT R21, R41, UR9, RZ, 0xfc, !PT ;  /* 0x0000000929157c12 */ /* 0x000fe2000f8efcff */
[----:B------:R-:W-:Y:S01]  /*2310*/  IMAD R31, R27, UR17, R6 ;  /* 0x000000111b1f7c24 */ /* 0x000fe2000f8e0206 */
[----:B------:R-:W-:Y:S01]  /*2320*/  LOP3.LUT R29, R62, UR9, RZ, 0xfc, !PT ;  /* 0x000000093e1d7c12 */ /* 0x000fe2000f8efcff */
[----:B------:R-:W-:Y:S01]  /*2330*/  IMAD R55, R25, UR17, R8 ;  /* 0x0000001119377c24 */ /* 0x000fe2000f8e0208 */
[----:B------:R-:W-:Y:S01]  /*2340*/  LOP3.LUT R59, R0, UR9, RZ, 0xfc, !PT ;  /* 0x00000009003b7c12 */ /* 0x000fe2000f8efcff */
[----:B------:R-:W-:Y:S01]  /*2350*/  IMAD R61, R21, UR17, R12 ;  /* 0x00000011153d7c24 */ /* 0x000fe2000f8e020c */
[----:B------:R-:W-:Y:S01]  /*2360*/  LEA R46, R11, UR5, 0x2 ;  /* 0x000000050b2e7c11 */ /* 0x000fe2000f8e10ff */
[----:B------:R-:W-:Y:S01]  /*2370*/  IMAD.WIDE.U32 R10, R23, UR16, R2 ;  /* 0x00000010170a7c25 */ /* 0x000fe2000f8e0002 */
[----:B------:R-:W-:-:S02]  /*2380*/  LEA R48, R15, UR5, 0x2 ;  /* 0x000000050f307c11 */ /* 0x000fc4000f8e10ff */
[----:B------:R-:W-:Y:S01]  /*2390*/  LEA R47, R13, UR5, 0x2 ;  /* 0x000000050d2f7c11 */ /* 0x000fe2000f8e10ff */
[--C-:B------:R-:W-:Y:S01]  /*23a0*/  IMAD.WIDE.U32 R14, R19, UR16, R2.reuse ;  /* 0x00000010130e7c25 */ /* 0x100fe2000f8e0002 */
[----:B------:R-:W-:Y:S02]  /*23b0*/  LEA R49, R9, UR5, 0x2 ;  /* 0x0000000509317c11 */ /* 0x000fe4000f8e10ff */
[----:B------:R-:W-:Y:S01]  /*23c0*/  LEA R50, R7, UR5, 0x2 ;  /* 0x0000000507327c11 */ /* 0x000fe2000f8e10ff */
[----:B------:R-:W-:Y:S01]  /*23d0*/  IMAD.WIDE.U32 R4, R5, UR16, R2 ;  /* 0x0000001005047c25 */ /* 0x000fe2000f8e0002 */
[----:B------:R-:W-:Y:S02]  /*23e0*/  LEA R52, R17, UR5, 0x2 ;  /* 0x0000000511347c11 */ /* 0x000fe4000f8e10ff */
[----:B------:R-:W-:Y:S01]  /*23f0*/  SHF.R.U32.HI R32, RZ, 0x4, R68 ;  /* 0x00000004ff207819 */ /* 0x000fe20000011644 */
[--C-:B------:R-:W-:Y:S01]  /*2400*/  IMAD.WIDE.U32 R6, R27, UR16, R2.reuse ;  /* 0x000000101b067c25 */ /* 0x100fe2000f8e0002 */
[----:B------:R-:W-:Y:S01]  /*2410*/  LEA R51, R51, UR5, 0x2 ;  /* 0x0000000533337c11 */ /* 0x000fe2000f8e10ff */
[----:B------:R-:W-:Y:S01]  /*2420*/  UMOV UR5, URZ ;  /* 0x000000ff00057c82 */ /* 0x000fe20008000000 */
[----:B------:R-:W-:Y:S01]  /*2430*/  LOP3.LUT R32, R32, UR9, RZ, 0xfc, !PT ;  /* 0x0000000920207c12 */ /* 0x000fe2000f8efcff */
[----:B------:R-:W-:-:S04]  /*2440*/  IMAD.WIDE.U32 R8, R25, UR16, R2 ;  /* 0x0000001019087c25 */ /* 0x000fc8000f8e0002 */
[----:B------:R-:W-:-:S04]  /*2450*/  IMAD.WIDE.U32 R12, R21, UR16, R2 ;  /* 0x00000010150c7c25 */ /* 0x000fc8000f8e0002 */
[----:B------:R-:W-:-:S04]  /*2460*/  IMAD.WIDE.U32 R16, R29, UR16, R2 ;  /* 0x000000101d107c25 */ /* 0x000fc8000f8e0002 */
[----:B------:R-:W-:-:S04]  /*2470*/  IMAD.WIDE.U32 R18, R59, UR16, R2 ;  /* 0x000000103b127c25 */ /* 0x000fc8000f8e0002 */
[----:B------:R-:W-:Y:S02]  /*2480*/  IMAD.IADD R23, R11, 0x1, R57 ;  /* 0x000000010b177824 */ /* 0x000fe400078e0239 */
[----:B------:R-:W-:Y:S02]  /*2490*/  IMAD.IADD R53, R5, 0x1, R53 ;  /* 0x0000000105357824 */ /* 0x000fe400078e0235 */
[----:B------:R-:W-:Y:S01]  /*24a0*/  IMAD.IADD R25, R7, 0x1, R31 ;  /* 0x0000000107197824 */ /* 0x000fe200078e021f */
[----:B------:R-:W-:Y:S01]  /*24b0*/  SHF.L.U64.HI R56, R10, 0x2, R23 ;  /* 0x000000020a387819 */ /* 0x000fe20000010217 */
[----:B------:R-:W-:Y:S01]  /*24c0*/  IMAD.IADD R55, R9, 0x1, R55 ;  /* 0x0000000109377824 */ /* 0x000fe200078e0237 */
[----:B------:R-:W-:Y:S01]  /*24d0*/  SHF.L.U64.HI R53, R4, 0x2, R53 ;  /* 0x0000000204357819 */ /* 0x000fe20000010235 */
[----:B------:R-:W-:Y:S01]  /*24e0*/  IMAD.IADD R57, R13, 0x1, R61 ;  /* 0x000000010d397824 */ /* 0x000fe200078e023d */
[----:B------:R-:W-:Y:S01]  /*24f0*/  SHF.L.U64.HI R54, R6, 0x2, R25 ;  /* 0x0000000206367819 */ /* 0x000fe20000010219 */
[----:B------:R-:W-:Y:S01]  /*2500*/  IMAD R27, R29, UR17, R17 ;  /* 0x000000111d1b7c24 */ /* 0x000fe2000f8e0211 */
[----:B------:R-:W-:Y:S01]  /*2510*/  SHF.L.U64.HI R55, R8, 0x2, R55 ;  /* 0x0000000208377819 */ /* 0x000fe20000010237 */
[----:B------:R-:W-:Y:S01]  /*2520*/  IMAD R59, R59, UR17, R19 ;  /* 0x000000113b3b7c24 */ /* 0x000fe2000f8e0213 */
[----:B------:R-:W-:Y:S01]  /*2530*/  SHF.L.U64.HI R57, R12, 0x2, R57 ;  /* 0x000000020c397819 */ /* 0x000fe20000010239 */
[----:B------:R-:W-:Y:S01]  /*2540*/  IMAD.IADD R21, R15, 0x1, R63 ;  /* 0x000000010f157824 */ /* 0x000fe200078e023f */
[----:B------:R-:W-:-:S02]  /*2550*/  SHF.L.U64.HI R58, R16, 0x2, R27 ;  /* 0x00000002103a7819 */ /* 0x000fc4000001021b */
[----:B------:R-:W-:Y:S02]  /*2560*/  SHF.L.U64.HI R59, R18, 0x2, R59 ;  /* 0x00000002123b7819 */ /* 0x000fe4000001023b */
[----:B------:R-:W-:-:S07]  /*2570*/  SHF.L.U64.HI R60, R14, 0x2, R21 ;  /* 0x000000020e3c7819 */ /* 0x000fce0000010215 */
.L_x_5:
[----:B0-----:R-:W-:Y:S02]  /*2580*/  IADD3 R22, P1, PT, R62, UR7, RZ ;  /* 0x000000073e167c10 */ /* 0x001fe4000ff3e0ff */
[----:B------:R-:W-:Y:S02]  /*2590*/  IADD3 R20, P5, PT, R35, UR7, RZ ;  /* 0x0000000723147c10 */ /* 0x000fe4000ffbe0ff */
[----:B------:R-:W-:Y:S01]  /*25a0*/  IADD3 R21, P2, PT, R33, UR7, RZ ;  /* 0x0000000721157c10 */ /* 0x000fe2000ff5e0ff */
[----:B------:R-:W-:Y:S01]  /*25b0*/  IMAD.X R31, RZ, RZ, UR6, P1 ;  /* 0x00000006ff1f7e24 */ /* 0x000fe200088e06ff */
[----:B------:R-:W-:Y:S02]  /*25c0*/  ISETP.GT.U32.AND P4, PT, R22, 0xfff, PT ;  /* 0x00000fff1600780c */ /* 0x000fe40003f84070 */
[----:B------:R-:W-:Y:S02]  /*25d0*/  IADD3.X R26, PT, PT, R36, UR6, RZ, P5, !PT ;  /* 0x00000006241a7c10 */ /* 0x000fe4000affe4ff */
[----:B------:R-:W-:-:S02]  /*25e0*/  ISETP.GT.U32.AND P0, PT, R20, 0xfff, PT ;  /* 0x00000fff1400780c */ /* 0x000fc40003f04070 */
[----:B------:R-:W-:Y:S02]  /*25f0*/  IADD3 R22, P1, PT, R43, UR7, RZ ;  /* 0x000000072b167c10 */ /* 0x000fe4000ff3e0ff */
[----:B------:R-:W-:Y:S02]  /*2600*/  IADD3.X R29, PT, PT, R34, UR6, RZ, P2, !PT ;  /* 0x00000006221d7c10 */ /* 0x000fe400097fe4ff */
[----:B------:R-:W-:Y:S02]  /*2610*/  IADD3 R28, P5, PT, R41, UR7, RZ ;  /* 0x00000007291c7c10 */ /* 0x000fe4000ffbe0ff */
[----:B------:R-:W-:Y:S02]  /*2620*/  IADD3 R20, P2, PT, R0, UR7, RZ ;  /* 0x0000000700147c10 */ /* 0x000fe4000ff5e0ff */
[----:B------:R-:W-:Y:S02]  /*2630*/  IADD3.X R27, PT, PT, R44, UR6, RZ, P1, !PT ;  /* 0x000000062c1b7c10 */ /* 0x000fe40008ffe4ff */
[----:B------:R-:W-:Y:S01]  /*2640*/  IADD3.X R30, PT, PT, R42, UR6, RZ, P5, !PT ;  /* 0x000000062a1e7c10 */ /* 0x000fe2000affe4ff */
[----:B------:R-:W-:Y:S01]  /*2650*/  IMAD.X R25, RZ, RZ, UR6, P2 ;  /* 0x00000006ff197e24 */ /* 0x000fe200090e06ff */
[----:B------:R-:W-:-:S02]  /*2660*/  ISETP.GT.U32.AND P3, PT, R21, 0xfff, PT ;  /* 0x00000fff1500780c */ /* 0x000fc40003f64070 */
[----:B------:R-:W-:Y:S02]  /*2670*/  IADD3 R23, P1, PT, R39, UR7, RZ ;  /* 0x0000000727177c10 */ /* 0x000fe4000ff3e0ff */
[----:B------:R-:W-:Y:S02]  /*2680*/  ISETP.GT.U32.AND P5, PT, R2, 0xfff, PT ;  /* 0x00000fff0200780c */ /* 0x000fe40003fa4070 */
[----:B------:R-:W-:Y:S02]  /*2690*/  IADD3 R21, P2, PT, R37, UR7, RZ ;  /* 0x0000000725157c10 */ /* 0x000fe4000ff5e0ff */
[----:B------:R-:W-:Y:S02]  /*26a0*/  IADD3.X R24, PT, PT, R40, UR6, RZ, P1, !PT ;  /* 0x0000000628187c10 */ /* 0x000fe40008ffe4ff */
[----:B------:R-:W-:Y:S02]  /*26b0*/  ISETP.GT.U32.OR.EX P4, PT, R31, RZ, P5, P4 ;  /* 0x000000ff1f00720c */ /* 0x000fe40002f84540 */
[----:B------:R-:W-:-:S02]  /*26c0*/  ISETP.GT.U32.OR.EX P3, PT, R29, RZ, P5, P3 ;  /* 0x000000ff1d00720c */ /* 0x000fc40002f64530 */
[----:B------:R-:W-:Y:S02]  /*26d0*/  ISETP.GT.U32.AND P1, PT, R22, 0xfff, PT ;  /* 0x00000fff1600780c */ /* 0x000fe40003f24070 */
[----:B------:R-:W-:Y:S02]  /*26e0*/  IADD3.X R22, PT, PT, R38, UR6, RZ, P2, !PT ;  /* 0x0000000626167c10 */ /* 0x000fe400097fe4ff */
[----:B------:R-:W-:Y:S02]  /*26f0*/  ISETP.GT.U32.AND P2, PT, R20, 0xfff, PT ;  /* 0x00000fff1400780c */ /* 0x000fe40003f44070 */
[----:B------:R-:W-:Y:S02]  /*2700*/  ISETP.GT.U32.OR.EX P0, PT, R26, RZ, P5, P0 ;  /* 0x000000ff1a00720c */ /* 0x000fe40002f04500 */
[----:B------:R-:W-:Y:S02]  /*2710*/  P2R R20, PR, RZ, 0x10 ;  /* 0x00000010ff147803 */ /* 0x000fe40000000000 */
[----:B------:R-:W-:-:S02]  /*2720*/  P2R R26, PR, RZ, 0x8 ;  /* 0x00000008ff1a7803 */ /* 0x000fc40000000000 */
[----:B------:R-:W-:Y:S02]  /*2730*/  ISETP.GT.U32.AND P3, PT, R28, 0xfff, PT ;  /* 0x00000fff1c00780c */ /* 0x000fe40003f64070 */
[----:B------:R-:W-:Y:S02]  /*2740*/  ISETP.GT.U32.AND P4, PT, R23, 0xfff, PT ;  /* 0x00000fff1700780c */ /* 0x000fe40003f84070 */
[----:B------:R-:W-:Y:S02]  /*2750*/  ISETP.GT.U32.AND P6, PT, R21, 0xfff, PT ;  /* 0x00000fff1500780c */ /* 0x000fe40003fc4070 */
[----:B------:R-:W-:Y:S02]  /*2760*/  ISETP.GT.U32.OR.EX P1, PT, R27, RZ, P5, P1 ;  /* 0x000000ff1b00720c */ /* 0x000fe40002f24510 */
[----:B------:R-:W-:Y:S02]  /*2770*/  ISETP.GT.U32.OR.EX P2, PT, R25, RZ, P5, P2 ;  /* 0x000000ff1900720c */ /* 0x000fe40002f44520 */
[----:B------:R-:W-:-:S02]  /*2780*/  ISETP.GT.U32.OR.EX P3, PT, R30, RZ, P5, P3 ;  /* 0x000000ff1e00720c */ /* 0x000fc40002f64530 */
[----:B------:R-:W-:Y:S02]  /*2790*/  ISETP.GT.U32.OR.EX P4, PT, R24, RZ, P5, P4 ;  /* 0x000000ff1800720c */ /* 0x000fe40002f84540 */
[----:B------:R-:W-:Y:S02]  /*27a0*/  ISETP.GT.U32.OR.EX P5, PT, R22, RZ, P5, P6 ;  /* 0x000000ff1600720c */ /* 0x000fe40002fa4560 */
[----:B------:R-:W-:Y:S02]  /*27b0*/  IADD3 R21, P6, PT, R32, UR4, RZ ;  /* 0x0000000420157c10 */ /* 0x000fe4000ffde0ff */
[----:B------:R-:W-:Y:S02]  /*27c0*/  P2R R29, PR, RZ, 0x1 ;  /* 0x00000001ff1d7803 */ /* 0x000fe40000000000 */
[----:B------:R-:W-:Y:S01]  /*27d0*/  ISETP.GT.U32.AND P0, PT, R64, 0xfef, PT ;  /* 0x00000fef4000780c */ /* 0x000fe20003f04070 */
[----:B------:R-:W-:Y:S01]  /*27e0*/  IMAD.X R28, RZ, RZ, UR5, P6 ;  /* 0x00000005ff1c7e24 */ /* 0x000fe2000b0e06ff */
[----:B------:R-:W-:-:S02]  /*27f0*/  ISETP.GT.U32.AND P6, PT, R21, 0xfff, PT ;  /* 0x00000fff1500780c */ /* 0x000fc40003fc4070 */
[----:B------:R-:W-:Y:S02]  /*2800*/  P2R R31, PR, RZ, 0x8 ;  /* 0x00000008ff1f7803 */ /* 0x000fe40000000000 */
[----:B------:R-:W-:Y:S02]  /*2810*/  ISETP.GT.U32.OR.EX P0, PT, R28, RZ, P0, P6 ;  /* 0x000000ff1c00720c */ /* 0x000fe40000704560 */
[----:B------:R-:W-:Y:S02]  /*2820*/  ISETP.NE.AND P3, PT, R20, RZ, PT ;  /* 0x000000ff1400720c */ /* 0x000fe40003f65270 */
[----:B------:R-:W-:Y:S02]  /*2830*/  P2R R20, PR, RZ, 0x1 ;  /* 0x00000001ff147803 */ /* 0x000fe40000000000 */
[----:B------:R-:W-:Y:S02]  /*2840*/  ISETP.GT.U32.AND P0, PT, R64, 0xfdf, PT ;  /* 0x00000fdf4000780c */ /* 0x000fe40003f04070 */
[----:B------:R-:W-:-:S02]  /*2850*/  P2R R27, PR, RZ, 0x2 ;  /* 0x00000002ff1b7803 */ /* 0x000fc40000000000 */
[----:B------:R-:W-:Y:S02]  /*2860*/  ISETP.GT.U32.OR.EX P1, PT, R28, RZ, P0, P6 ;  /* 0x000000ff1c00720c */ /* 0x000fe40000724560 */
[----:B------:R-:W-:Y:S02]  /*2870*/  ISETP.GT.U32.AND P0, PT, R64, 0xfcf, PT ;  /* 0x00000fcf4000780c */ /* 0x000fe40003f04070 */
[----:B------:R-:W-:Y:S02]  /*2880*/  P2R R22, PR, RZ, 0x8 ;  /* 0x00000008ff167803 */ /* 0x000fe40000000000 */
[----:B------:R-:W-:Y:S02]  /*2890*/  ISETP.GT.U32.OR.EX P3, PT, R28, RZ, P0, P6 ;  /* 0x000000ff1c00720c */ /* 0x000fe40000764560 */
[----:B------:R-:W-:Y:S02]  /*28a0*/  ISETP.GT.U32.AND P0, PT, R64, 0xfbf, PT ;  /* 0x00000fbf4000780c */ /* 0x000fe40003f04070 */
[----:B------:R-:W-:-:S02]  /*28b0*/  P2R R23, PR, RZ, 0x10 ;  /* 0x00000010ff177803 */ /* 0x000fc40000000000 */
[----:B------:R-:W-:Y:S02]  /*28c0*/  ISETP.GT.U32.OR.EX P4, PT, R28, RZ, P0, P6 ;  /* 0x000000ff1c00720c */ /* 0x000fe40000784560 */
[----:B------:R-:W-:Y:S02]  /*28d0*/  ISETP.GT.U32.AND P0, PT, R64, 0xfaf, PT ;  /* 0x00000faf4000780c */ /* 0x000fe40003f04070 */
[----:B------:R-:W-:Y:S02]  /*28e0*/  P2R R25, PR, RZ, 0x4 ;  /* 0x00000004ff197803 */ /* 0x000fe40000000000 */
[----:B------:R-:W-:Y:S02]  /*28f0*/  ISETP.GT.U32.OR.EX P2, PT, R28, RZ, P0, P6 ;  /* 0x000000ff1c00720c */ /* 0x000fe40000744560 */
[----:B------:R-:W-:Y:S02]  /*2900*/  P2R R21, PR, RZ, 0x8 ;  /* 0x00000008ff157803 */ /* 0x000fe40000000000 */
[----:B------:R-:W-:-:S02]  /*2910*/  ISETP.GT.U32.AND P0, PT, R64, 0xf9f, PT ;  /* 0x00000f9f4000780c */ /* 0x000fc40003f04070 */
[----:B------:R-:W-:Y:S02]  /*2920*/  ISETP.NE.AND P3, PT, R20, RZ, PT ;  /* 0x000000ff1400720c */ /* 0x000fe40003f65270 */
[----:B------:R-:W-:Y:S02]  /*2930*/  P2R R24, PR, RZ, 0x2 ;  /* 0x00000002ff187803 */ /* 0x000fe40000000000 */
[----:B------:R-:W-:Y:S02]  /*2940*/  ISETP.GT.U32.OR.EX P1, PT, R28, RZ, P0, P6 ;  /* 0x000000ff1c00720c */ /* 0x000fe40000724560 */
[----:B------:R-:W-:Y:S01]  /*2950*/  P2R R20, PR, RZ, 0x8 ;  /* 0x00000008ff147803 */ /* 0x000fe20000000000 */
[----:B------:R-:W2:Y:S01]  /*2960*/  @!P2 LDL R30, [UR8+0x4] ;  /* 0x00000408ff1ea983 */ /* 0x000ea20008100800 */
[C---:B------:R-:W-:Y:S02]  /*2970*/  ISETP.GT.U32.AND P0, PT, R64.reuse, 0xf8f, PT ;  /* 0x00000f8f4000780c */ /* 0x040fe40003f04070 */
[----:B------:R-:W-:-:S02]  /*2980*/  ISETP.GT.U32.AND P3, PT, R64, 0xfff, PT ;  /* 0x00000fff4000780c */ /* 0x000fc40003f64070 */
[C---:B------:R-:W-:Y:S02]  /*2990*/  ISETP.GT.U32.OR.EX P0, PT, R28.reuse, RZ, P0, P6 ;  /* 0x000000ff1c00720c */ /* 0x040fe40000704560 */
[----:B------:R-:W-:Y:S02]  /*29a0*/  ISETP.GT.U32.OR.EX P6, PT, R28, RZ, P3, P6 ;  /* 0x000000ff1c00720c */ /* 0x000fe40001fc4560 */
[----:B------:R-:W-:Y:S01]  /*29b0*/  ISETP.NE.AND P3, PT, R20, RZ, PT ;  /* 0x000000ff1400720c */ /* 0x000fe20003f65270 */
[----:B------:R-:W3:Y:S01]  /*29c0*/  @!P1 LDL R66, [UR8+0x8] ;  /* 0x00000808ff429983 */ /* 0x000ee20008100800 */
[----:B------:R-:W-:Y:S02]  /*29d0*/  P2R R61, PR, RZ, 0x20 ;  /* 0x00000020ff3d7803 */ /* 0x000fe40000000000 */
[----:B------:R-:W-:-:S07]  /*29e0*/  ISETP.NE.AND P5, PT, R26, RZ, PT ;  /* 0x000000ff1a00720c */ /* 0x000fce0003fa5270 */
[----:B------:R-:W4:Y:S04]  /*29f0*/  @!P6 LDL R20, [UR8+-0x10] ;  /* 0xfffff008ff14e983 */ /* 0x000f280008100800 */
[----:B----4-:R-:W-:Y:S01]  /*2a00*/  @!P6 STS [R45], R20 ;  /* 0x000000142d00e388 */ /* 0x010fe20000000800 */
[----:B------:R-:W-:-:S03]  /*2a10*/  ISETP.NE.AND P6, PT, R24, RZ, PT ;  /* 0x000000ff1800720c */ /* 0x000fc60003fc5270 */
[----:B------:R-:W4:Y:S10]  /*2a20*/  @!P3 LDL R24, [UR8+-0xc] ;  /* 0xfffff408ff18b983 */ /* 0x000f340008100800 */
[----:B------:R-:W5:Y:S04]  /*2a30*/  @!P6 LDL R26, [UR8+-0x8] ;  /* 0xfffff808ff1ae983 */ /* 0x000f680008100800 */
[----:B----4-:R0:W-:Y:S01]  /*2a40*/  @!P3 STS [R45+0x40], R24 ;  /* 0x000040182d00b388 */ /* 0x0101e20000000800 */
[----:B------:R-:W-:-:S03]  /*2a50*/  ISETP.NE.AND P3, PT, R21, RZ, PT ;  /* 0x000000ff1500720c */ /* 0x000fc60003f65270 */
[----:B0-----:R-:W4:Y:S10]  /*2a60*/  @!P0 LDL R24, [UR8+0xc] ;  /* 0x00000c08ff188983 */ /* 0x001f340008100800 */
[----:B------:R-:W2:Y:S04]  /*2a70*/  @!P3 LDL R28, [UR8+-0x4] ;  /* 0xfffffc08ff1cb983 */ /* 0x000ea80008100800 */
[----:B--2---:R-:W-:Y:S01]  /*2a80*/  @!P3 STS [R45+0xc0], R28 ;  /* 0x0000c01c2d00b388 */ /* 0x004fe20000000800 */
[----:B------:R-:W-:-:S03]  /*2a90*/  ISETP.NE.AND P3, PT, R22, RZ, PT ;  /* 0x000000ff1600720c */ /* 0x000fc60003f65270 */
[----:B------:R-:W2:Y:S04]  /*2aa0*/  @!P4 LDL R22, [UR8] ;  /* 0x00000008ff16c983 */ /* 0x000ea80008100800 */
[----:B-----5:R-:W-:Y:S04]  /*2ab0*/  @!P6 STS [R45+0x80], R26 ;  /* 0x0000801a2d00e388 */ /* 0x020fe80000000800 */
[----:B------:R-:W-:Y:S04]  /*2ac0*/  @!P2 STS [R45+0x140], R30 ;  /* 0x0001401e2d00a388 */ /* 0x000fe80000000800 */
[----:B---3--:R-:W-:Y:S04]  /*2ad0*/  @!P1 STS [R45+0x180], R66 ;  /* 0x000180422d009388 */ /* 0x008fe80000000800 */
[----:B----4-:R-:W-:Y:S01]  /*2ae0*/  @!P0 STS [R45+0x1c0], R24 ;  /* 0x0001c0182d008388 */ /* 0x010fe20000000800 */
[----:B------:R-:W-:-:S02]  /*2af0*/  ISETP.NE.AND P2, PT, R25, RZ, PT ;  /* 0x000000ff1900720c */ /* 0x000fc40003f45270 */
[----:B------:R-:W-:Y:S02]  /*2b00*/  ISETP.NE.AND P1, PT, R27, RZ, PT ;  /* 0x000000ff1b00720c */ /* 0x000fe40003f25270 */
[----:B------:R-:W-:Y:S02]  /*2b10*/  @!P3 LEA R20, P6, R16, UR12, 0x2 ;  /* 0x0000000c1014bc11 */ /* 0x000fe4000f8c10ff */
[----:B------:R-:W-:Y:S02]  /*2b20*/  ISETP.NE.AND P0, PT, R29, RZ, PT ;  /* 0x000000ff1d00720c */ /* 0x000fe40003f05270 */
[----:B------:R-:W-:Y:S01]  /*2b30*/  @!P3 IADD3.X R21, PT, PT, R58, UR13, RZ, P6, !PT ;  /* 0x0000000d3a15bc10 */ /* 0x000fe2000b7fe4ff */
[----:B------:R-:W-:-:S04]  /*2b40*/  UIADD3 UR4, UP0, UPT, UR4, 0x10, URZ ;  /* 0x0000001004047890 */ /* 0x000fc8000ff1e0ff */
[----:B------:R-:W-:Y:S02]  /*2b50*/  UIADD3.X UR5, UPT, UPT, URZ, UR5, URZ, UP0, !UPT ;  /* 0x00000005ff057290 */ /* 0x000fe400087fe4ff */
[----:B------:R-:W-:-:S04]  /*2b60*/  UISETP.NE.U32.AND UP0, UPT, UR4, 0x80, UPT ;  /* 0x000000800400788c */ /* 0x000fc8000bf05070 */
[----:B------:R-:W-:Y:S02]  /*2b70*/  UISETP.NE.AND.EX UP0, UPT, UR5, URZ, UPT, UP0 ;  /* 0x000000ff0500728c */ /* 0x000fe4000bf05300 */
[----:B------:R-:W-:Y:S02]  /*2b80*/  UIADD3 UR7, UP1, UPT, UR7, 0x10, URZ ;  /* 0x0000001007077890 */ /* 0x000fe4000ff3e0ff */
[----:B------:R-:W-:Y:S02]  /*2b90*/  UIADD3 UR8, UPT, UPT, UR8, 0x20, URZ ;  /* 0x0000002008087890 */ /* 0x000fe4000fffe0ff */
[----:B------:R-:W-:Y:S01]  /*2ba0*/  UIADD3.X UR6, UPT, UPT, URZ, UR6, URZ, UP1, !UPT ;  /* 0x00000006ff067290 */ /* 0x000fe20008ffe4ff */
[----:B--2---:R0:W-:Y:S01]  /*2bb0*/  @!P4 STS [R45+0x100], R22 ;  /* 0x000100162d00c388 */ /* 0x0041e20000000800 */
[----:B------:R-:W-:Y:S06]  /*2bc0*/  BAR.SYNC.DEFER_BLOCKING 0x0 ;  /* 0x0000000000007b1d */ /* 0x000fec0000010000 */
[----:B------:R-:W1:Y:S04]  /*2bd0*/  @!P3 LDS R25, [R51] ;  /* 0x000000003319b984 */ /* 0x000e680000000800 */
[----:B------:R-:W2:Y:S01]  /*2be0*/  @!P5 LDS R27, [R46] ;  /* 0x000000002e1bd984 */ /* 0x000ea20000000800 */
[----:B0-----:R-:W-:-:S02]  /*2bf0*/  @!P5 LEA R22, P6, R4, UR12, 0x2 ;  /* 0x0000000c0416dc11 */ /* 0x001fc4000f8c10ff */
[----:B------:R-:W-:Y:S01]  /*2c00*/  ISETP.NE.AND P4, PT, R23, RZ, PT ;  /* 0x000000ff1700720c */ /* 0x000fe20003f85270 */
[----:B------:R-:W-:Y:S01]  /*2c10*/  @!P1 LDS R63, [R48] ;  /* 0x00000000303f9984 */ /* 0x000fe20000000800 */
[----:B------:R-:W-:-:S03]  /*2c20*/  @!P5 IADD3.X R23, PT, PT, R53, UR13, RZ, P6, !PT ;  /* 0x0000000d3517dc10 */ /* 0x000fc6000b7fe4ff */
[----:B------:R-:W-:Y:S04]  /*2c30*/  @!P2 LDS R65, [R51+0x1000] ;  /* 0x001000003341a984 */ /* 0x000fe80000000800 */
[----:B-1----:R-:W-:Y:S04]  /*2c40*/  @!P3 STG.E desc[UR10][R20.64], R25 ;  /* 0x000000191400b986 */ /* 0x002fe8000c10190a */
[----:B--2---:R-:W-:Y:S01]  /*2c50*/  @!P5 STG.E desc[UR10][R22.64], R27 ;  /* 0x0000001b1600d986 */ /* 0x004fe2000c10190a */
[----:B------:R-:W-:-:S03]  /*2c60*/  ISETP.NE.AND P5, PT, R61, RZ, PT ;  /* 0x000000ff3d00720c */ /* 0x000fc60003fa5270 */
[----:B------:R-:W0:Y:S01]  /*2c70*/  @!P0 LDS R61, [R47] ;  /* 0x000000002f3d8984 */ /* 0x000e220000000800 */
[----:B------:R-:W-:-:S03]  /*2c80*/  ISETP.NE.AND P3, PT, R31, RZ, PT ;  /* 0x000000ff1f00720c */ /* 0x000fc60003f65270 */
[----:B------:R-:W-:Y:S06]  /*2c90*/  @!P4 LDS R69, [R50] ;  /* 0x000000003245c984 */ /* 0x000fec0000000800 */
[----:B------:R-:W-:Y:S04]  /*2ca0*/  @!P5 LDS R71, [R52] ;  /* 0x000000003447d984 */ /* 0x000fe80000000800 */
[----:B------:R-:W1:Y:S01]  /*2cb0*/  @!P3 LDS R67, [R49] ;  /* 0x000000003143b984 */ /* 0x000e620000000800 */
[----:B------:R-:W-:-:S04]  /*2cc0*/  @!P0 LEA R28, P6, R6, UR12, 0x2 ;  /* 0x0000000c061c8c11 */ /* 0x000fc8000f8c10ff */
[----:B------:R-:W-:-:S05]  /*2cd0*/  @!P0 IADD3.X R29, PT, PT, R54, UR13, RZ, P6, !PT ;  /* 0x0000000d361d8c10 */ /* 0x000fca000b7fe4ff */
[----:B0-----:R0:W-:Y:S01]  /*2ce0*/  @!P0 STG.E desc[UR10][R28.64], R61 ;  /* 0x0000003d1c008986 */ /* 0x0011e2000c10190a */
[----:B------:R-:W-:-:S04]  /*2cf0*/  @!P1 LEA R30, P0, R14, UR12, 0x2 ;  /* 0x0000000c0e1e9c11 */ /* 0x000fc8000f8010ff */
[----:B------:R-:W-:Y:S02]  /*2d00*/  @!P1 IADD3.X R31, PT, PT, R60, UR13, RZ, P0, !PT ;  /* 0x0000000d3c1f9c10 */ /* 0x000fe400087fe4ff */
[----:B------:R-:W-:-:S03]  /*2d10*/  @!P2 LEA R20, P0, R18, UR12, 0x2 ;  /* 0x0000000c1214ac11 */ /* 0x000fc6000f8010ff */
[----:B------:R0:W-:Y:S01]  /*2d20*/  @!P1 STG.E desc[UR10][R30.64], R63 ;  /* 0x0000003f1e009986 */ /* 0x0001e2000c10190a */
[----:B------:R-:W-:Y:S02]  /*2d30*/  @!P3 LEA R22, P1, R12, UR12, 0x2 ;  /* 0x0000000c0c16bc11 */ /* 0x000fe4000f8210ff */
[----:B------:R-:W-:Y:S02]  /*2d40*/  @!P2 IADD3.X R21, PT, PT, R59, UR13, RZ, P0, !PT ;  /* 0x0000000d3b15ac10 */ /* 0x000fe400087fe4ff */
[----:B------:R-:W-:Y:S02]  /*2d50*/  @!P4 LEA R24, P0, R10, UR12, 0x2 ;  /* 0x0000000c0a18cc11 */ /* 0x000fe4000f8010ff */
[----:B------:R-:W-:Y:S02]  /*2d60*/  @!P3 IADD3.X R23, PT, PT, R57, UR13, RZ, P1, !PT ;  /* 0x0000000d3917bc10 */ /* 0x000fe40008ffe4ff */
[----:B------:R-:W-:Y:S02]  /*2d70*/  @!P5 LEA R26, P1, R8, UR12, 0x2 ;  /* 0x0000000c081adc11 */ /* 0x000fe4000f8210ff */
[----:B------:R-:W-:-:S02]  /*2d80*/  @!P4 IADD3.X R25, PT, PT, R56, UR13, RZ, P0, !PT ;  /* 0x0000000d3819cc10 */ /* 0x000fc400087fe4ff */
[----:B------:R-:W-:Y:S01]  /*2d90*/  @!P5 IADD3.X R27, PT, PT, R55, UR13, RZ, P1, !PT ;  /* 0x0000000d371bdc10 */ /* 0x000fe20008ffe4ff */
[----:B------:R0:W-:Y:S04]  /*2da0*/  @!P2 STG.E desc[UR10][R20.64], R65 ;  /* 0x000000411400a986 */ /* 0x0001e8000c10190a */
[----:B-1----:R0:W-:Y:S04]  /*2db0*/  @!P3 STG.E desc[UR10][R22.64], R67 ;  /* 0x000000431600b986 */ /* 0x0021e8000c10190a */
[----:B------:R0:W-:Y:S04]  /*2dc0*/  @!P4 STG.E desc[UR10][R24.64], R69 ;  /* 0x000000451800c986 */ /* 0x0001e8000c10190a */
[----:B------:R0:W-:Y:S01]  /*2dd0*/  @!P5 STG.E desc[UR10][R26.64], R71 ;  /* 0x000000471a00d986 */ /* 0x0001e2000c10190a */
[----:B------:R-:W-:-:S04]  /*2de0*/  ULEA UR12, UP2, UR16, UR12, 0x6 ;  /* 0x0000000c100c7291 */ /* 0x000fc8000f8430ff */
[----:B------:R-:W-:Y:S01]  /*2df0*/  UIADD3.X UR13, UPT, UPT, UR13, UR14, URZ, UP2, !UPT ;  /* 0x0000000e0d0d7290 */ /* 0x000fe200097fe4ff */
[----:B------:R-:W-:Y:S06]  /*2e00*/  BAR.SYNC.DEFER_BLOCKING 0x0 ;  /* 0x0000000000007b1d */ /* 0x000fec0000010000 */
[----:B------:R-:W-:Y:S05]  /*2e10*/  BRA.U UP0, `(.L_x_5) ;  /* 0xfffffff500d87547 */ /* 0x000fea000b83ffff */
[----:B------:R-:W-:Y:S05]  /*2e20*/  EXIT ;  /* 0x000000000000794d */ /* 0x000fea0003800000 */
.L_x_6:
[----:B------:R-:W-:-:S00]  /*2e30*/  BRA `(.L_x_6) ;  /* 0xfffffffc00fc7947 */ /* 0x000fc0000383ffff */
[----:B------:R-:W-:-:S00]  /*2e40*/  NOP ;  /* 0x0000000000007918 */ /* 0x000fc00000000000 */
        /* <DEDUP_REMOVED lines=11> */
.L_x_7:


//--------------------- .nv.shared._ZN11CudaCodeGen7kernel1ENS_6TensorIfLi2EEES1_S1_ --------------------------
	.section	.nv.shared._ZN11CudaCodeGen7kernel1ENS_6TensorIfLi2EEES1_S1_,"aw",@nobits
	.sectionflags	@""
	.align	4
.nv.shared._ZN11CudaCodeGen7kernel1ENS_6TensorIfLi2EEES1_S1_:
	.zero		17408


//--------------------- .nv.shared.reserved.0     --------------------------
	.section	.nv.shared.reserved.0,"aw",@nobits
	.weak		__nv_reservedSMEM_offset_0_alias
	.size		__nv_reservedSMEM_offset_0_alias, 0, 64
	.other		__nv_reservedSMEM_offset_0_alias,@"STO_CUDA_RESERVED_SHARED STV_DEFAULT"
__nv_reservedSMEM_offset_0_alias:
	.zero		0
	.zero		64


//--------------------- .nv.constant0._ZN11CudaCodeGen7kernel1ENS_6TensorIfLi2EEES1_S1_ --------------------------
	.section	.nv.constant0._ZN11CudaCodeGen7kernel1ENS_6TensorIfLi2EEES1_S1_,"a",@progbits
	.sectionflags	@""
	.align	4
.nv.constant0._ZN11CudaCodeGen7kernel1ENS_6TensorIfLi2EEES1_S1_:
	.zero		1016


//--------------------- SYMBOLS --------------------------

	.type		.nv.reservedSmem.offset0,@object
	.size		.nv.reservedSmem.offset0,0x4
	.type		.nv.reservedSmem.cap,@object
	.size		.nv.reservedSmem.cap,0x4
